	.target	sm_90a

	.elftype	@"ET_EXEC"


//--------------------- .note.nv.tkinfo           --------------------------
	.section	.note.nv.tkinfo,"",@"SHT_NOTE"
	.sectionflags	@"SHF_NOTE_NV_TKINFO"
	.tkinfo
        /*0018*/ 	.word	0x00000002
        /*0030*/ 	.string	""
        /*0030*/ 	.string	"ptxas"
        /*0030*/ 	.string	"Cuda compilation tools, release 13.0, V13.0.88"
        /*0030*/ 	.string	"Build cuda_13.0.r13.0/compiler.36424714_0"
        /*0030*/ 	.string	"-arch sm_90a -m 64 "



//--------------------- .note.nv.cuinfo           --------------------------
	.section	.note.nv.cuinfo,"",@"SHT_NOTE"
	.sectionflags	@"SHF_NOTE_NV_CUINFO"
        /*0018*/ 	.short	0x0002
        /*001a*/ 	.short	0x005a
        /*001c*/ 	.short	0x0082
	.zero		2


//--------------------- .nv.info                  --------------------------
	.section	.nv.info,"",@"SHT_CUDA_INFO"
	.align	4


	//----- nvinfo : EIATTR_REGCOUNT
	.align		4
        /*0000*/ 	.byte	0x04, 0x2f
        /*0002*/ 	.short	(.L_12 - .L_11)
	.align		4
.L_11:
        /*0004*/ 	.word	index@(_ZN7cutlass13device_kernelIN5flash19enable_sm80_to_sm89INS1_16FlashAttnFwdSm80INS1_25CollectiveMainloopFwdSm80ILi4ELi1ELb0EN4cute5tupleIJNS5_1CILi128EEENS7_ILi64EEES8_EEELi128ENS_6half_tEfNS_4arch4Sm80ELb1ELb0ELb0ELb1ELb0ELb1ELb1ELb0EEENS1_21CollectiveEpilogueFwdINS6_IJS8_S8_S9_EEENS6_IJNS7_ILi1EEESH_SH_EEESB_SD_Li128ELb1ELb1ELb0ELb0EEENS1_19SingleTileSchedulerILb1ELb0ELb1ELi128EEEEEEEEEvNT_6ParamsE)
        /*0008*/ 	.word	0x00000004


	//----- nvinfo : EIATTR_FRAME_SIZE
	.align		4
.L_12:
        /*000c*/ 	.byte	0x04, 0x11
        /*000e*/ 	.short	(.L_14 - .L_13)
	.align		4
.L_13:
        /*0010*/ 	.word	index@(_ZN7cutlass13device_kernelIN5flash19enable_sm80_to_sm89INS1_16FlashAttnFwdSm80INS1_25CollectiveMainloopFwdSm80ILi4ELi1ELb0EN4cute5tupleIJNS5_1CILi128EEENS7_ILi64EEES8_EEELi128ENS_6half_tEfNS_4arch4Sm80ELb1ELb0ELb0ELb1ELb0ELb1ELb1ELb0EEENS1_21CollectiveEpilogueFwdINS6_IJS8_S8_S9_EEENS6_IJNS7_ILi1EEESH_SH_EEESB_SD_Li128ELb1ELb1ELb0ELb0EEENS1_19SingleTileSchedulerILb1ELb0ELb1ELi128EEEEEEEEEvNT_6ParamsE)
        /*0014*/ 	.word	0x00000000


	//----- nvinfo : EIATTR_REGCOUNT
	.align		4
.L_14:
        /*0018*/ 	.byte	0x04, 0x2f
        /*001a*/ 	.short	(.L_16 - .L_15)
	.align		4
.L_15:
        /*001c*/ 	.word	index@(_ZN7cutlass13device_kernelIN5flash19enable_sm80_to_sm89INS1_16FlashAttnFwdSm80INS1_25CollectiveMainloopFwdSm80ILi4ELi1ELb0EN4cute5tupleIJNS5_1CILi128EEENS7_ILi64EEES8_EEELi128ENS_6half_tEfNS_4arch4Sm80ELb1ELb0ELb0ELb1ELb0ELb0ELb1ELb0EEENS1_21CollectiveEpilogueFwdINS6_IJS8_S8_S9_EEENS6_IJNS7_ILi1EEESH_SH_EEESB_SD_Li128ELb1ELb1ELb0ELb0EEENS1_19SingleTileSchedulerILb1ELb0ELb1ELi128EEEEEEEEEvNT_6ParamsE)
        /*0020*/ 	.word	0x00000004


	//----- nvinfo : EIATTR_FRAME_SIZE
	.align		4
.L_16:
        /*0024*/ 	.byte	0x04, 0x11
        /*0026*/ 	.short	(.L_18 - .L_17)
	.align		4
.L_17:
        /*0028*/ 	.word	index@(_ZN7cutlass13device_kernelIN5flash19enable_sm80_to_sm89INS1_16FlashAttnFwdSm80INS1_25CollectiveMainloopFwdSm80ILi4ELi1ELb0EN4cute5tupleIJNS5_1CILi128EEENS7_ILi64EEES8_EEELi128ENS_6half_tEfNS_4arch4Sm80ELb1ELb0ELb0ELb1ELb0ELb0ELb1ELb0EEENS1_21CollectiveEpilogueFwdINS6_IJS8_S8_S9_EEENS6_IJNS7_ILi1EEESH_SH_EEESB_SD_Li128ELb1ELb1ELb0ELb0EEENS1_19SingleTileSchedulerILb1ELb0ELb1ELi128EEEEEEEEEvNT_6ParamsE)
        /*002c*/ 	.word	0x00000000


	//----- nvinfo : EIATTR_REGCOUNT
	.align		4
.L_18:
        /*0030*/ 	.byte	0x04, 0x2f
        /*0032*/ 	.short	(.L_20 - .L_19)
	.align		4
.L_19:
        /*0034*/ 	.word	index@(_ZN7cutlass13device_kernelIN5flash19enable_sm80_to_sm89INS1_16FlashAttnFwdSm80INS1_25CollectiveMainloopFwdSm80ILi4ELi1ELb0EN4cute5tupleIJNS5_1CILi128EEENS7_ILi64EEES8_EEELi128ENS_6half_tEfNS_4arch4Sm80ELb1ELb0ELb0ELb0ELb0ELb0ELb1ELb0EEENS1_21CollectiveEpilogueFwdINS6_IJS8_S8_S9_EEENS6_IJNS7_ILi1EEESH_SH_EEESB_SD_Li128ELb0ELb1ELb0ELb0EEENS1_30DynamicPersistentTileSchedulerILi128ELi128ELb0ELb1ELb0EEEEEEEEEvNT_6ParamsE)
        /*0038*/ 	.word	0x00000004


	//----- nvinfo : EIATTR_FRAME_SIZE
	.align		4
.L_20:
        /*003c*/ 	.byte	0x04, 0x11
        /*003e*/ 	.short	(.L_22 - .L_21)
	.align		4
.L_21:
        /*0040*/ 	.word	index@(_ZN7cutlass13device_kernelIN5flash19enable_sm80_to_sm89INS1_16FlashAttnFwdSm80INS1_25CollectiveMainloopFwdSm80ILi4ELi1ELb0EN4cute5tupleIJNS5_1CILi128EEENS7_ILi64EEES8_EEELi128ENS_6half_tEfNS_4arch4Sm80ELb1ELb0ELb0ELb0ELb0ELb0ELb1ELb0EEENS1_21CollectiveEpilogueFwdINS6_IJS8_S8_S9_EEENS6_IJNS7_ILi1EEESH_SH_EEESB_SD_Li128ELb0ELb1ELb0ELb0EEENS1_30DynamicPersistentTileSchedulerILi128ELi128ELb0ELb1ELb0EEEEEEEEEvNT_6ParamsE)
        /*0044*/ 	.word	0x00000000


	//----- nvinfo : EIATTR_REGCOUNT
	.align		4
.L_22:
        /*0048*/ 	.byte	0x04, 0x2f
        /*004a*/ 	.short	(.L_24 - .L_23)
	.align		4
.L_23:
        /*004c*/ 	.word	index@(_ZN7cutlass13device_kernelIN5flash19enable_sm80_to_sm89INS1_16FlashAttnFwdSm80INS1_25CollectiveMainloopFwdSm80ILi4ELi1ELb0EN4cute5tupleIJNS5_1CILi128EEENS7_ILi48EEES8_EEELi128ENS_6half_tEfNS_4arch4Sm80ELb0ELb1ELb0ELb1ELb0ELb1ELb1ELb0EEENS1_21CollectiveEpilogueFwdINS6_IJS8_S8_S9_EEENS6_IJNS7_ILi1EEESH_SH_EEESB_SD_Li128ELb1ELb1ELb0ELb0EEENS1_19SingleTileSchedulerILb1ELb0ELb1ELi128EEEEEEEEEvNT_6ParamsE)
        /*0050*/ 	.word	0x00000004


	//----- nvinfo : EIATTR_FRAME_SIZE
	.align		4
.L_24:
        /*0054*/ 	.byte	0x04, 0x11
        /*0056*/ 	.short	(.L_26 - .L_25)
	.align		4
.L_25:
        /*0058*/ 	.word	index@(_ZN7cutlass13device_kernelIN5flash19enable_sm80_to_sm89INS1_16FlashAttnFwdSm80INS1_25CollectiveMainloopFwdSm80ILi4ELi1ELb0EN4cute5tupleIJNS5_1CILi128EEENS7_ILi48EEES8_EEELi128ENS_6half_tEfNS_4arch4Sm80ELb0ELb1ELb0ELb1ELb0ELb1ELb1ELb0EEENS1_21CollectiveEpilogueFwdINS6_IJS8_S8_S9_EEENS6_IJNS7_ILi1EEESH_SH_EEESB_SD_Li128ELb1ELb1ELb0ELb0EEENS1_19SingleTileSchedulerILb1ELb0ELb1ELi128EEEEEEEEEvNT_6ParamsE)
        /*005c*/ 	.word	0x00000000


	//----- nvinfo : EIATTR_REGCOUNT
	.align		4
.L_26:
        /*0060*/ 	.byte	0x04, 0x2f
        /*0062*/ 	.short	(.L_28 - .L_27)
	.align		4
.L_27:
        /*0064*/ 	.word	index@(_ZN7cutlass13device_kernelIN5flash19enable_sm80_to_sm89INS1_16FlashAttnFwdSm80INS1_25CollectiveMainloopFwdSm80ILi4ELi1ELb0EN4cute5tupleIJNS5_1CILi128EEENS7_ILi48EEES8_EEELi128ENS_6half_tEfNS_4arch4Sm80ELb0ELb1ELb0ELb1ELb0ELb0ELb1ELb0EEENS1_21CollectiveEpilogueFwdINS6_IJS8_S8_S9_EEENS6_IJNS7_ILi1EEESH_SH_EEESB_SD_Li128ELb1ELb1ELb0ELb0EEENS1_19SingleTileSchedulerILb1ELb0ELb1ELi128EEEEEEEEEvNT_6ParamsE)
        /*0068*/ 	.word	0x00000004


	//----- nvinfo : EIATTR_FRAME_SIZE
	.align		4
.L_28:
        /*006c*/ 	.byte	0x04, 0x11
        /*006e*/ 	.short	(.L_30 - .L_29)
	.align		4
.L_29:
        /*0070*/ 	.word	index@(_ZN7cutlass13device_kernelIN5flash19enable_sm80_to_sm89INS1_16FlashAttnFwdSm80INS1_25CollectiveMainloopFwdSm80ILi4ELi1ELb0EN4cute5tupleIJNS5_1CILi128EEENS7_ILi48EEES8_EEELi128ENS_6half_tEfNS_4arch4Sm80ELb0ELb1ELb0ELb1ELb0ELb0ELb1ELb0EEENS1_21CollectiveEpilogueFwdINS6_IJS8_S8_S9_EEENS6_IJNS7_ILi1EEESH_SH_EEESB_SD_Li128ELb1ELb1ELb0ELb0EEENS1_19SingleTileSchedulerILb1ELb0ELb1ELi128EEEEEEEEEvNT_6ParamsE)
        /*0074*/ 	.word	0x00000000


	//----- nvinfo : EIATTR_REGCOUNT
	.align		4
.L_30:
        /*0078*/ 	.byte	0x04, 0x2f
        /*007a*/ 	.short	(.L_32 - .L_31)
	.align		4
.L_31:
        /*007c*/ 	.word	index@(_ZN7cutlass13device_kernelIN5flash19enable_sm80_to_sm89INS1_16FlashAttnFwdSm80INS1_25CollectiveMainloopFwdSm80ILi4ELi1ELb0EN4cute5tupleIJNS5_1CILi128EEENS7_ILi48EEES8_EEELi128ENS_6half_tEfNS_4arch4Sm80ELb0ELb1ELb0ELb0ELb0ELb0ELb1ELb0EEENS1_21CollectiveEpilogueFwdINS6_IJS8_S8_S9_EEENS6_IJNS7_ILi1EEESH_SH_EEESB_SD_Li128ELb0ELb1ELb0ELb0EEENS1_19SingleTileSchedulerILb0ELb0ELb1ELi128EEEEEEEEEvNT_6ParamsE)
        /*0080*/ 	.word	0x00000004


	//----- nvinfo : EIATTR_FRAME_SIZE
	.align		4
.L_32:
        /*0084*/ 	.byte	0x04, 0x11
        /*0086*/ 	.short	(.L_34 - .L_33)
	.align		4
.L_33:
        /*0088*/ 	.word	index@(_ZN7cutlass13device_kernelIN5flash19enable_sm80_to_sm89INS1_16FlashAttnFwdSm80INS1_25CollectiveMainloopFwdSm80ILi4ELi1ELb0EN4cute5tupleIJNS5_1CILi128EEENS7_ILi48EEES8_EEELi128ENS_6half_tEfNS_4arch4Sm80ELb0ELb1ELb0ELb0ELb0ELb0ELb1ELb0EEENS1_21CollectiveEpilogueFwdINS6_IJS8_S8_S9_EEENS6_IJNS7_ILi1EEESH_SH_EEESB_SD_Li128ELb0ELb1ELb0ELb0EEENS1_19SingleTileSchedulerILb0ELb0ELb1ELi128EEEEEEEEEvNT_6ParamsE)
        /*008c*/ 	.word	0x00000000


	//----- nvinfo : EIATTR_REGCOUNT
	.align		4
.L_34:
        /*0090*/ 	.byte	0x04, 0x2f
        /*0092*/ 	.short	(.L_36 - .L_35)
	.align		4
.L_35:
        /*0094*/ 	.word	index@(_ZN7cutlass13device_kernelIN5flash19enable_sm80_to_sm89INS1_16FlashAttnFwdSm80INS1_25CollectiveMainloopFwdSm80ILi4ELi1ELb0EN4cute5tupleIJNS5_1CILi128EEENS7_ILi64EEES8_EEELi128ENS_6half_tEfNS_4arch4Sm80ELb0ELb0ELb0ELb1ELb0ELb1ELb1ELb0EEENS1_21CollectiveEpilogueFwdINS6_IJS8_S8_S9_EEENS6_IJNS7_ILi1EEESH_SH_EEESB_SD_Li128ELb1ELb1ELb0ELb0EEENS1_19SingleTileSchedulerILb1ELb0ELb1ELi128EEEEEEEEEvNT_6ParamsE)
        /*0098*/ 	.word	0x00000004


	//----- nvinfo : EIATTR_FRAME_SIZE
	.align		4
.L_36:
        /*009c*/ 	.byte	0x04, 0x11
        /*009e*/ 	.short	(.L_38 - .L_37)
	.align		4
.L_37:
        /*00a0*/ 	.word	index@(_ZN7cutlass13device_kernelIN5flash19enable_sm80_to_sm89INS1_16FlashAttnFwdSm80INS1_25CollectiveMainloopFwdSm80ILi4ELi1ELb0EN4cute5tupleIJNS5_1CILi128EEENS7_ILi64EEES8_EEELi128ENS_6half_tEfNS_4arch4Sm80ELb0ELb0ELb0ELb1ELb0ELb1ELb1ELb0EEENS1_21CollectiveEpilogueFwdINS6_IJS8_S8_S9_EEENS6_IJNS7_ILi1EEESH_SH_EEESB_SD_Li128ELb1ELb1ELb0ELb0EEENS1_19SingleTileSchedulerILb1ELb0ELb1ELi128EEEEEEEEEvNT_6ParamsE)
        /*00a4*/ 	.word	0x00000000


	//----- nvinfo : EIATTR_REGCOUNT
	.align		4
.L_38:
        /*00a8*/ 	.byte	0x04, 0x2f
        /*00aa*/ 	.short	(.L_40 - .L_39)
	.align		4
.L_39:
        /*00ac*/ 	.word	index@(_ZN7cutlass13device_kernelIN5flash19enable_sm80_to_sm89INS1_16FlashAttnFwdSm80INS1_25CollectiveMainloopFwdSm80ILi4ELi1ELb0EN4cute5tupleIJNS5_1CILi128EEENS7_ILi64EEES8_EEELi128ENS_6half_tEfNS_4arch4Sm80ELb0ELb0ELb0ELb1ELb0ELb0ELb1ELb0EEENS1_21CollectiveEpilogueFwdINS6_IJS8_S8_S9_EEENS6_IJNS7_ILi1EEESH_SH_EEESB_SD_Li128ELb1ELb1ELb0ELb0EEENS1_19SingleTileSchedulerILb1ELb0ELb1ELi128EEEEEEEEEvNT_6ParamsE)
        /*00b0*/ 	.word	0x00000004


	//----- nvinfo : EIATTR_FRAME_SIZE
	.align		4
.L_40:
        /*00b4*/ 	.byte	0x04, 0x11
        /*00b6*/ 	.short	(.L_42 - .L_41)
	.align		4
.L_41:
        /*00b8*/ 	.word	index@(_ZN7cutlass13device_kernelIN5flash19enable_sm80_to_sm89INS1_16FlashAttnFwdSm80INS1_25CollectiveMainloopFwdSm80ILi4ELi1ELb0EN4cute5tupleIJNS5_1CILi128EEENS7_ILi64EEES8_EEELi128ENS_6half_tEfNS_4arch4Sm80ELb0ELb0ELb0ELb1ELb0ELb0ELb1ELb0EEENS1_21CollectiveEpilogueFwdINS6_IJS8_S8_S9_EEENS6_IJNS7_ILi1EEESH_SH_EEESB_SD_Li128ELb1ELb1ELb0ELb0EEENS1_19SingleTileSchedulerILb1ELb0ELb1ELi128EEEEEEEEEvNT_6ParamsE)
        /*00bc*/ 	.word	0x00000000


	//----- nvinfo : EIATTR_REGCOUNT
	.align		4
.L_42:
        /*00c0*/ 	.byte	0x04, 0x2f
        /*00c2*/ 	.short	(.L_44 - .L_43)
	.align		4
.L_43:
        /*00c4*/ 	.word	index@(_ZN7cutlass13device_kernelIN5flash19enable_sm80_to_sm89INS1_16FlashAttnFwdSm80INS1_25CollectiveMainloopFwdSm80ILi4ELi1ELb0EN4cute5tupleIJNS5_1CILi128EEENS7_ILi64EEES8_EEELi128ENS_6half_tEfNS_4arch4Sm80ELb0ELb0ELb0ELb0ELb0ELb0ELb1ELb0EEENS1_21CollectiveEpilogueFwdINS6_IJS8_S8_S9_EEENS6_IJNS7_ILi1EEESH_SH_EEESB_SD_Li128ELb0ELb1ELb0ELb0EEENS1_19SingleTileSchedulerILb0ELb0ELb1ELi128EEEEEEEEEvNT_6ParamsE)
        /*00c8*/ 	.word	0x00000004


	//----- nvinfo : EIATTR_FRAME_SIZE
	.align		4
.L_44:
        /*00cc*/ 	.byte	0x04, 0x11
        /*00ce*/ 	.short	(.L_46 - .L_45)
	.align		4
.L_45:
        /*00d0*/ 	.word	index@(_ZN7cutlass13device_kernelIN5flash19enable_sm80_to_sm89INS1_16FlashAttnFwdSm80INS1_25CollectiveMainloopFwdSm80ILi4ELi1ELb0EN4cute5tupleIJNS5_1CILi128EEENS7_ILi64EEES8_EEELi128ENS_6half_tEfNS_4arch4Sm80ELb0ELb0ELb0ELb0ELb0ELb0ELb1ELb0EEENS1_21CollectiveEpilogueFwdINS6_IJS8_S8_S9_EEENS6_IJNS7_ILi1EEESH_SH_EEESB_SD_Li128ELb0ELb1ELb0ELb0EEENS1_19SingleTileSchedulerILb0ELb0ELb1ELi128EEEEEEEEEvNT_6ParamsE)
        /*00d4*/ 	.word	0x00000000


	//----- nvinfo : EIATTR_REGCOUNT
	.align		4
.L_46:
        /*00d8*/ 	.byte	0x04, 0x2f
        /*00da*/ 	.short	(.L_48 - .L_47)
	.align		4
.L_47:
        /*00dc*/ 	.word	index@(_ZN7cutlass13device_kernelIN5flash19enable_sm80_to_sm89INS1_16FlashAttnFwdSm80INS1_25CollectiveMainloopFwdSm80ILi8ELi1ELb1EN4cute5tupleIJNS5_1CILi128EEES8_S8_EEELi128ENS_6half_tEfNS_4arch4Sm80ELb1ELb0ELb0ELb1ELb0ELb1ELb1ELb0EEENS1_21CollectiveEpilogueFwdIS9_NS6_IJNS7_ILi1EEESF_SF_EEESA_SC_Li256ELb1ELb1ELb0ELb0EEENS1_19SingleTileSchedulerILb1ELb0ELb1ELi128EEEEEEEEEvNT_6ParamsE)
        /*00e0*/ 	.word	0x00000004


	//----- nvinfo : EIATTR_FRAME_SIZE
	.align		4
.L_48:
        /*00e4*/ 	.byte	0x04, 0x11
        /*00e6*/ 	.short	(.L_50 - .L_49)
	.align		4
.L_49:
        /*00e8*/ 	.word	index@(_ZN7cutlass13device_kernelIN5flash19enable_sm80_to_sm89INS1_16FlashAttnFwdSm80INS1_25CollectiveMainloopFwdSm80ILi8ELi1ELb1EN4cute5tupleIJNS5_1CILi128EEES8_S8_EEELi128ENS_6half_tEfNS_4arch4Sm80ELb1ELb0ELb0ELb1ELb0ELb1ELb1ELb0EEENS1_21CollectiveEpilogueFwdIS9_NS6_IJNS7_ILi1EEESF_SF_EEESA_SC_Li256ELb1ELb1ELb0ELb0EEENS1_19SingleTileSchedulerILb1ELb0ELb1ELi128EEEEEEEEEvNT_6ParamsE)
        /*00ec*/ 	.word	0x00000000


	//----- nvinfo : EIATTR_REGCOUNT
	.align		4
.L_50:
        /*00f0*/ 	.byte	0x04, 0x2f
        /*00f2*/ 	.short	(.L_52 - .L_51)
	.align		4
.L_51:
        /*00f4*/ 	.word	index@(_ZN7cutlass13device_kernelIN5flash19enable_sm80_to_sm89INS1_16FlashAttnFwdSm80INS1_25CollectiveMainloopFwdSm80ILi8ELi1ELb1EN4cute5tupleIJNS5_1CILi128EEES8_S8_EEELi128ENS_6half_tEfNS_4arch4Sm80ELb1ELb0ELb0ELb1ELb0ELb0ELb1ELb0EEENS1_21CollectiveEpilogueFwdIS9_NS6_IJNS7_ILi1EEESF_SF_EEESA_SC_Li256ELb1ELb1ELb0ELb0EEENS1_19SingleTileSchedulerILb1ELb0ELb1ELi128EEEEEEEEEvNT_6ParamsE)
        /*00f8*/ 	.word	0x00000004


	//----- nvinfo : EIATTR_FRAME_SIZE
	.align		4
.L_52:
        /*00fc*/ 	.byte	0x04, 0x11
        /*00fe*/ 	.short	(.L_54 - .L_53)
	.align		4
.L_53:
        /*0100*/ 	.word	index@(_ZN7cutlass13device_kernelIN5flash19enable_sm80_to_sm89INS1_16FlashAttnFwdSm80INS1_25CollectiveMainloopFwdSm80ILi8ELi1ELb1EN4cute5tupleIJNS5_1CILi128EEES8_S8_EEELi128ENS_6half_tEfNS_4arch4Sm80ELb1ELb0ELb0ELb1ELb0ELb0ELb1ELb0EEENS1_21CollectiveEpilogueFwdIS9_NS6_IJNS7_ILi1EEESF_SF_EEESA_SC_Li256ELb1ELb1ELb0ELb0EEENS1_19SingleTileSchedulerILb1ELb0ELb1ELi128EEEEEEEEEvNT_6ParamsE)
        /*0104*/ 	.word	0x00000000


	//----- nvinfo : EIATTR_REGCOUNT
	.align		4
.L_54:
        /*0108*/ 	.byte	0x04, 0x2f
        /*010a*/ 	.short	(.L_56 - .L_55)
	.align		4
.L_55:
        /*010c*/ 	.word	index@(_ZN7cutlass13device_kernelIN5flash19enable_sm80_to_sm89INS1_16FlashAttnFwdSm80INS1_25CollectiveMainloopFwdSm80ILi8ELi1ELb1EN4cute5tupleIJNS5_1CILi128EEES8_S8_EEELi128ENS_6half_tEfNS_4arch4Sm80ELb1ELb0ELb0ELb0ELb0ELb0ELb1ELb0EEENS1_21CollectiveEpilogueFwdIS9_NS6_IJNS7_ILi1EEESF_SF_EEESA_SC_Li256ELb0ELb1ELb0ELb0EEENS1_30DynamicPersistentTileSchedulerILi256ELi256ELb0ELb1ELb0EEEEEEEEEvNT_6ParamsE)
        /*0110*/ 	.word	0x00000004


	//----- nvinfo : EIATTR_FRAME_SIZE
	.align		4
.L_56:
        /*0114*/ 	.byte	0x04, 0x11
        /*0116*/ 	.short	(.L_58 - .L_57)
	.align		4
.L_57:
        /*0118*/ 	.word	index@(_ZN7cutlass13device_kernelIN5flash19enable_sm80_to_sm89INS1_16FlashAttnFwdSm80INS1_25CollectiveMainloopFwdSm80ILi8ELi1ELb1EN4cute5tupleIJNS5_1CILi128EEES8_S8_EEELi128ENS_6half_tEfNS_4arch4Sm80ELb1ELb0ELb0ELb0ELb0ELb0ELb1ELb0EEENS1_21CollectiveEpilogueFwdIS9_NS6_IJNS7_ILi1EEESF_SF_EEESA_SC_Li256ELb0ELb1ELb0ELb0EEENS1_30DynamicPersistentTileSchedulerILi256ELi256ELb0ELb1ELb0EEEEEEEEEvNT_6ParamsE)
        /*011c*/ 	.word	0x00000000


	//----- nvinfo : EIATTR_REGCOUNT
	.align		4
.L_58:
        /*0120*/ 	.byte	0x04, 0x2f
        /*0122*/ 	.short	(.L_60 - .L_59)
	.align		4
.L_59:
        /*0124*/ 	.word	index@(_ZN7cutlass13device_kernelIN5flash19enable_sm80_to_sm89INS1_16FlashAttnFwdSm80INS1_25CollectiveMainloopFwdSm80ILi8ELi1ELb1EN4cute5tupleIJNS5_1CILi128EEENS7_ILi96EEES8_EEELi128ENS_6half_tEfNS_4arch4Sm80ELb0ELb1ELb0ELb1ELb0ELb1ELb1ELb0EEENS1_21CollectiveEpilogueFwdINS6_IJS8_S8_S9_EEENS6_IJNS7_ILi1EEESH_SH_EEESB_SD_Li256ELb1ELb1ELb0ELb0EEENS1_19SingleTileSchedulerILb1ELb0ELb1ELi128EEEEEEEEEvNT_6ParamsE)
        /*0128*/ 	.word	0x00000004


	//----- nvinfo : EIATTR_FRAME_SIZE
	.align		4
.L_60:
        /*012c*/ 	.byte	0x04, 0x11
        /*012e*/ 	.short	(.L_62 - .L_61)
	.align		4
.L_61:
        /*0130*/ 	.word	index@(_ZN7cutlass13device_kernelIN5flash19enable_sm80_to_sm89INS1_16FlashAttnFwdSm80INS1_25CollectiveMainloopFwdSm80ILi8ELi1ELb1EN4cute5tupleIJNS5_1CILi128EEENS7_ILi96EEES8_EEELi128ENS_6half_tEfNS_4arch4Sm80ELb0ELb1ELb0ELb1ELb0ELb1ELb1ELb0EEENS1_21CollectiveEpilogueFwdINS6_IJS8_S8_S9_EEENS6_IJNS7_ILi1EEESH_SH_EEESB_SD_Li256ELb1ELb1ELb0ELb0EEENS1_19SingleTileSchedulerILb1ELb0ELb1ELi128EEEEEEEEEvNT_6ParamsE)
        /*0134*/ 	.word	0x00000000


	//----- nvinfo : EIATTR_REGCOUNT
	.align		4
.L_62:
        /*0138*/ 	.byte	0x04, 0x2f
        /*013a*/ 	.short	(.L_64 - .L_63)
	.align		4
.L_63:
        /*013c*/ 	.word	index@(_ZN7cutlass13device_kernelIN5flash19enable_sm80_to_sm89INS1_16FlashAttnFwdSm80INS1_25CollectiveMainloopFwdSm80ILi8ELi1ELb1EN4cute5tupleIJNS5_1CILi128EEENS7_ILi96EEES8_EEELi128ENS_6half_tEfNS_4arch4Sm80ELb0ELb1ELb0ELb1ELb0ELb0ELb1ELb0EEENS1_21CollectiveEpilogueFwdINS6_IJS8_S8_S9_EEENS6_IJNS7_ILi1EEESH_SH_EEESB_SD_Li256ELb1ELb1ELb0ELb0EEENS1_19SingleTileSchedulerILb1ELb0ELb1ELi128EEEEEEEEEvNT_6ParamsE)
        /*0140*/ 	.word	0x00000004


	//----- nvinfo : EIATTR_FRAME_SIZE
	.align		4
.L_64:
        /*0144*/ 	.byte	0x04, 0x11
        /*0146*/ 	.short	(.L_66 - .L_65)
	.align		4
.L_65:
        /*0148*/ 	.word	index@(_ZN7cutlass13device_kernelIN5flash19enable_sm80_to_sm89INS1_16FlashAttnFwdSm80INS1_25CollectiveMainloopFwdSm80ILi8ELi1ELb1EN4cute5tupleIJNS5_1CILi128EEENS7_ILi96EEES8_EEELi128ENS_6half_tEfNS_4arch4Sm80ELb0ELb1ELb0ELb1ELb0ELb0ELb1ELb0EEENS1_21CollectiveEpilogueFwdINS6_IJS8_S8_S9_EEENS6_IJNS7_ILi1EEESH_SH_EEESB_SD_Li256ELb1ELb1ELb0ELb0EEENS1_19SingleTileSchedulerILb1ELb0ELb1ELi128EEEEEEEEEvNT_6ParamsE)
        /*014c*/ 	.word	0x00000000


	//----- nvinfo : EIATTR_REGCOUNT
	.align		4
.L_66:
        /*0150*/ 	.byte	0x04, 0x2f
        /*0152*/ 	.short	(.L_68 - .L_67)
	.align		4
.L_67:
        /*0154*/ 	.word	index@(_ZN7cutlass13device_kernelIN5flash19enable_sm80_to_sm89INS1_16FlashAttnFwdSm80INS1_25CollectiveMainloopFwdSm80ILi8ELi1ELb1EN4cute5tupleIJNS5_1CILi128EEENS7_ILi96EEES8_EEELi128ENS_6half_tEfNS_4arch4Sm80ELb0ELb1ELb0ELb0ELb0ELb0ELb1ELb0EEENS1_21CollectiveEpilogueFwdINS6_IJS8_S8_S9_EEENS6_IJNS7_ILi1EEESH_SH_EEESB_SD_Li256ELb0ELb1ELb0ELb0EEENS1_19SingleTileSchedulerILb0ELb0ELb1ELi128EEEEEEEEEvNT_6ParamsE)
        /*0158*/ 	.word	0x00000004


	//----- nvinfo : EIATTR_FRAME_SIZE
	.align		4
.L_68:
        /*015c*/ 	.byte	0x04, 0x11
        /*015e*/ 	.short	(.L_70 - .L_69)
	.align		4
.L_69:
        /*0160*/ 	.word	index@(_ZN7cutlass13device_kernelIN5flash19enable_sm80_to_sm89INS1_16FlashAttnFwdSm80INS1_25CollectiveMainloopFwdSm80ILi8ELi1ELb1EN4cute5tupleIJNS5_1CILi128EEENS7_ILi96EEES8_EEELi128ENS_6half_tEfNS_4arch4Sm80ELb0ELb1ELb0ELb0ELb0ELb0ELb1ELb0EEENS1_21CollectiveEpilogueFwdINS6_IJS8_S8_S9_EEENS6_IJNS7_ILi1EEESH_SH_EEESB_SD_Li256ELb0ELb1ELb0ELb0EEENS1_19SingleTileSchedulerILb0ELb0ELb1ELi128EEEEEEEEEvNT_6ParamsE)
        /*0164*/ 	.word	0x00000000


	//----- nvinfo : EIATTR_REGCOUNT
	.align		4
.L_70:
        /*0168*/ 	.byte	0x04, 0x2f
        /*016a*/ 	.short	(.L_72 - .L_71)
	.align		4
.L_71:
        /*016c*/ 	.word	index@(_ZN7cutlass13device_kernelIN5flash19enable_sm80_to_sm89INS1_16FlashAttnFwdSm80INS1_25CollectiveMainloopFwdSm80ILi8ELi1ELb1EN4cute5tupleIJNS5_1CILi128EEES8_S8_EEELi128ENS_6half_tEfNS_4arch4Sm80ELb0ELb0ELb0ELb1ELb0ELb1ELb1ELb0EEENS1_21CollectiveEpilogueFwdIS9_NS6_IJNS7_ILi1EEESF_SF_EEESA_SC_Li256ELb1ELb1ELb0ELb0EEENS1_19SingleTileSchedulerILb1ELb0ELb1ELi128EEEEEEEEEvNT_6ParamsE)
        /*0170*/ 	.word	0x00000004


	//----- nvinfo : EIATTR_FRAME_SIZE
	.align		4
.L_72:
        /*0174*/ 	.byte	0x04, 0x11
        /*0176*/ 	.short	(.L_74 - .L_73)
	.align		4
.L_73:
        /*0178*/ 	.word	index@(_ZN7cutlass13device_kernelIN5flash19enable_sm80_to_sm89INS1_16FlashAttnFwdSm80INS1_25CollectiveMainloopFwdSm80ILi8ELi1ELb1EN4cute5tupleIJNS5_1CILi128EEES8_S8_EEELi128ENS_6half_tEfNS_4arch4Sm80ELb0ELb0ELb0ELb1ELb0ELb1ELb1ELb0EEENS1_21CollectiveEpilogueFwdIS9_NS6_IJNS7_ILi1EEESF_SF_EEESA_SC_Li256ELb1ELb1ELb0ELb0EEENS1_19SingleTileSchedulerILb1ELb0ELb1ELi128EEEEEEEEEvNT_6ParamsE)
        /*017c*/ 	.word	0x00000000


	//----- nvinfo : EIATTR_REGCOUNT
	.align		4
.L_74:
        /*0180*/ 	.byte	0x04, 0x2f
        /*0182*/ 	.short	(.L_76 - .L_75)
	.align		4
.L_75:
        /*0184*/ 	.word	index@(_ZN7cutlass13device_kernelIN5flash19enable_sm80_to_sm89INS1_16FlashAttnFwdSm80INS1_25CollectiveMainloopFwdSm80ILi8ELi1ELb1EN4cute5tupleIJNS5_1CILi128EEES8_S8_EEELi128ENS_6half_tEfNS_4arch4Sm80ELb0ELb0ELb0ELb1ELb0ELb0ELb1ELb0EEENS1_21CollectiveEpilogueFwdIS9_NS6_IJNS7_ILi1EEESF_SF_EEESA_SC_Li256ELb1ELb1ELb0ELb0EEENS1_19SingleTileSchedulerILb1ELb0ELb1ELi128EEEEEEEEEvNT_6ParamsE)
        /*0188*/ 	.word	0x00000004


	//----- nvinfo : EIATTR_FRAME_SIZE
	.align		4
.L_76:
        /*018c*/ 	.byte	0x04, 0x11
        /*018e*/ 	.short	(.L_78 - .L_77)
	.align		4
.L_77:
        /*0190*/ 	.word	index@(_ZN7cutlass13device_kernelIN5flash19enable_sm80_to_sm89INS1_16FlashAttnFwdSm80INS1_25CollectiveMainloopFwdSm80ILi8ELi1ELb1EN4cute5tupleIJNS5_1CILi128EEES8_S8_EEELi128ENS_6half_tEfNS_4arch4Sm80ELb0ELb0ELb0ELb1ELb0ELb0ELb1ELb0EEENS1_21CollectiveEpilogueFwdIS9_NS6_IJNS7_ILi1EEESF_SF_EEESA_SC_Li256ELb1ELb1ELb0ELb0EEENS1_19SingleTileSchedulerILb1ELb0ELb1ELi128EEEEEEEEEvNT_6ParamsE)
        /*0194*/ 	.word	0x00000000


	//----- nvinfo : EIATTR_REGCOUNT
	.align		4
.L_78:
        /*0198*/ 	.byte	0x04, 0x2f
        /*019a*/ 	.short	(.L_80 - .L_79)
	.align		4
.L_79:
        /*019c*/ 	.word	index@(_ZN7cutlass13device_kernelIN5flash19enable_sm80_to_sm89INS1_16FlashAttnFwdSm80INS1_25CollectiveMainloopFwdSm80ILi8ELi1ELb1EN4cute5tupleIJNS5_1CILi128EEES8_S8_EEELi128ENS_6half_tEfNS_4arch4Sm80ELb0ELb0ELb0ELb0ELb0ELb0ELb1ELb0EEENS1_21CollectiveEpilogueFwdIS9_NS6_IJNS7_ILi1EEESF_SF_EEESA_SC_Li256ELb0ELb1ELb0ELb0EEENS1_19SingleTileSchedulerILb0ELb0ELb1ELi128EEEEEEEEEvNT_6ParamsE)
        /*01a0*/ 	.word	0x00000004


	//----- nvinfo : EIATTR_FRAME_SIZE
	.align		4
.L_80:
        /*01a4*/ 	.byte	0x04, 0x11
        /*01a6*/ 	.short	(.L_82 - .L_81)
	.align		4
.L_81:
        /*01a8*/ 	.word	index@(_ZN7cutlass13device_kernelIN5flash19enable_sm80_to_sm89INS1_16FlashAttnFwdSm80INS1_25CollectiveMainloopFwdSm80ILi8ELi1ELb1EN4cute5tupleIJNS5_1CILi128EEES8_S8_EEELi128ENS_6half_tEfNS_4arch4Sm80ELb0ELb0ELb0ELb0ELb0ELb0ELb1ELb0EEENS1_21CollectiveEpilogueFwdIS9_NS6_IJNS7_ILi1EEESF_SF_EEESA_SC_Li256ELb0ELb1ELb0ELb0EEENS1_19SingleTileSchedulerILb0ELb0ELb1ELi128EEEEEEEEEvNT_6ParamsE)
        /*01ac*/ 	.word	0x00000000


	//----- nvinfo : EIATTR_REGCOUNT
	.align		4
.L_82:
        /*01b0*/ 	.byte	0x04, 0x2f
        /*01b2*/ 	.short	(.L_84 - .L_83)
	.align		4
.L_83:
        /*01b4*/ 	.word	index@(_ZN7cutlass13device_kernelIN5flash19enable_sm80_to_sm89INS1_16FlashAttnFwdSm80INS1_25CollectiveMainloopFwdSm80ILi4ELi1ELb0EN4cute5tupleIJNS5_1CILi128EEENS7_ILi64EEES8_EEELi128ENS_6half_tEfNS_4arch4Sm80ELb1ELb0ELb1ELb1ELb0ELb1ELb1ELb0EEENS1_21CollectiveEpilogueFwdINS6_IJS8_S8_S9_EEENS6_IJNS7_ILi1EEESH_SH_EEESB_SD_Li128ELb1ELb1ELb0ELb0EEENS1_19SingleTileSchedulerILb1ELb0ELb1ELi128EEEEEEEEEvNT_6ParamsE)
        /*01b8*/ 	.word	0x00000004


	//----- nvinfo : EIATTR_FRAME_SIZE
	.align		4
.L_84:
        /*01bc*/ 	.byte	0x04, 0x11
        /*01be*/ 	.short	(.L_86 - .L_85)
	.align		4
.L_85:
        /*01c0*/ 	.word	index@(_ZN7cutlass13device_kernelIN5flash19enable_sm80_to_sm89INS1_16FlashAttnFwdSm80INS1_25CollectiveMainloopFwdSm80ILi4ELi1ELb0EN4cute5tupleIJNS5_1CILi128EEENS7_ILi64EEES8_EEELi128ENS_6half_tEfNS_4arch4Sm80ELb1ELb0ELb1ELb1ELb0ELb1ELb1ELb0EEENS1_21CollectiveEpilogueFwdINS6_IJS8_S8_S9_EEENS6_IJNS7_ILi1EEESH_SH_EEESB_SD_Li128ELb1ELb1ELb0ELb0EEENS1_19SingleTileSchedulerILb1ELb0ELb1ELi128EEEEEEEEEvNT_6ParamsE)
        /*01c4*/ 	.word	0x00000000


	//----- nvinfo : EIATTR_REGCOUNT
	.align		4
.L_86:
        /*01c8*/ 	.byte	0x04, 0x2f
        /*01ca*/ 	.short	(.L_88 - .L_87)
	.align		4
.L_87:
        /*01cc*/ 	.word	index@(_ZN7cutlass13device_kernelIN5flash19enable_sm80_to_sm89INS1_16FlashAttnFwdSm80INS1_25CollectiveMainloopFwdSm80ILi4ELi1ELb0EN4cute5tupleIJNS5_1CILi128EEENS7_ILi64EEES8_EEELi128ENS_6half_tEfNS_4arch4Sm80ELb1ELb0ELb1ELb1ELb0ELb0ELb1ELb0EEENS1_21CollectiveEpilogueFwdINS6_IJS8_S8_S9_EEENS6_IJNS7_ILi1EEESH_SH_EEESB_SD_Li128ELb1ELb1ELb0ELb0EEENS1_19SingleTileSchedulerILb1ELb0ELb1ELi128EEEEEEEEEvNT_6ParamsE)
        /*01d0*/ 	.word	0x00000004


	//----- nvinfo : EIATTR_FRAME_SIZE
	.align		4
.L_88:
        /*01d4*/ 	.byte	0x04, 0x11
        /*01d6*/ 	.short	(.L_90 - .L_89)
	.align		4
.L_89:
        /*01d8*/ 	.word	index@(_ZN7cutlass13device_kernelIN5flash19enable_sm80_to_sm89INS1_16FlashAttnFwdSm80INS1_25CollectiveMainloopFwdSm80ILi4ELi1ELb0EN4cute5tupleIJNS5_1CILi128EEENS7_ILi64EEES8_EEELi128ENS_6half_tEfNS_4arch4Sm80ELb1ELb0ELb1ELb1ELb0ELb0ELb1ELb0EEENS1_21CollectiveEpilogueFwdINS6_IJS8_S8_S9_EEENS6_IJNS7_ILi1EEESH_SH_EEESB_SD_Li128ELb1ELb1ELb0ELb0EEENS1_19SingleTileSchedulerILb1ELb0ELb1ELi128EEEEEEEEEvNT_6ParamsE)
        /*01dc*/ 	.word	0x00000000


	//----- nvinfo : EIATTR_REGCOUNT
	.align		4
.L_90:
        /*01e0*/ 	.byte	0x04, 0x2f
        /*01e2*/ 	.short	(.L_92 - .L_91)
	.align		4
.L_91:
        /*01e4*/ 	.word	index@(_ZN7cutlass13device_kernelIN5flash19enable_sm80_to_sm89INS1_16FlashAttnFwdSm80INS1_25CollectiveMainloopFwdSm80ILi4ELi1ELb0EN4cute5tupleIJNS5_1CILi128EEENS7_ILi64EEES8_EEELi128ENS_6half_tEfNS_4arch4Sm80ELb1ELb0ELb1ELb0ELb0ELb0ELb1ELb0EEENS1_21CollectiveEpilogueFwdINS6_IJS8_S8_S9_EEENS6_IJNS7_ILi1EEESH_SH_EEESB_SD_Li128ELb0ELb1ELb0ELb0EEENS1_30DynamicPersistentTileSchedulerILi128ELi128ELb0ELb1ELb0EEEEEEEEEvNT_6ParamsE)
        /*01e8*/ 	.word	0x00000004


	//----- nvinfo : EIATTR_FRAME_SIZE
	.align		4
.L_92:
        /*01ec*/ 	.byte	0x04, 0x11
        /*01ee*/ 	.short	(.L_94 - .L_93)
	.align		4
.L_93:
        /*01f0*/ 	.word	index@(_ZN7cutlass13device_kernelIN5flash19enable_sm80_to_sm89INS1_16FlashAttnFwdSm80INS1_25CollectiveMainloopFwdSm80ILi4ELi1ELb0EN4cute5tupleIJNS5_1CILi128EEENS7_ILi64EEES8_EEELi128ENS_6half_tEfNS_4arch4Sm80ELb1ELb0ELb1ELb0ELb0ELb0ELb1ELb0EEENS1_21CollectiveEpilogueFwdINS6_IJS8_S8_S9_EEENS6_IJNS7_ILi1EEESH_SH_EEESB_SD_Li128ELb0ELb1ELb0ELb0EEENS1_30DynamicPersistentTileSchedulerILi128ELi128ELb0ELb1ELb0EEEEEEEEEvNT_6ParamsE)
        /*01f4*/ 	.word	0x00000000


	//----- nvinfo : EIATTR_REGCOUNT
	.align		4
.L_94:
        /*01f8*/ 	.byte	0x04, 0x2f
        /*01fa*/ 	.short	(.L_96 - .L_95)
	.align		4
.L_95:
        /*01fc*/ 	.word	index@(_ZN7cutlass13device_kernelIN5flash19enable_sm80_to_sm89INS1_16FlashAttnFwdSm80INS1_25CollectiveMainloopFwdSm80ILi4ELi1ELb0EN4cute5tupleIJNS5_1CILi128EEENS7_ILi48EEES8_EEELi128ENS_6half_tEfNS_4arch4Sm80ELb0ELb1ELb1ELb1ELb0ELb1ELb1ELb0EEENS1_21CollectiveEpilogueFwdINS6_IJS8_S8_S9_EEENS6_IJNS7_ILi1EEESH_SH_EEESB_SD_Li128ELb1ELb1ELb0ELb0EEENS1_19SingleTileSchedulerILb1ELb0ELb1ELi128EEEEEEEEEvNT_6ParamsE)
        /*0200*/ 	.word	0x00000004


	//----- nvinfo : EIATTR_FRAME_SIZE
	.align		4
.L_96:
        /*0204*/ 	.byte	0x04, 0x11
        /*0206*/ 	.short	(.L_98 - .L_97)
	.align		4
.L_97:
        /*0208*/ 	.word	index@(_ZN7cutlass13device_kernelIN5flash19enable_sm80_to_sm89INS1_16FlashAttnFwdSm80INS1_25CollectiveMainloopFwdSm80ILi4ELi1ELb0EN4cute5tupleIJNS5_1CILi128EEENS7_ILi48EEES8_EEELi128ENS_6half_tEfNS_4arch4Sm80ELb0ELb1ELb1ELb1ELb0ELb1ELb1ELb0EEENS1_21CollectiveEpilogueFwdINS6_IJS8_S8_S9_EEENS6_IJNS7_ILi1EEESH_SH_EEESB_SD_Li128ELb1ELb1ELb0ELb0EEENS1_19SingleTileSchedulerILb1ELb0ELb1ELi128EEEEEEEEEvNT_6ParamsE)
        /*020c*/ 	.word	0x00000000


	//----- nvinfo : EIATTR_REGCOUNT
	.align		4
.L_98:
        /*0210*/ 	.byte	0x04, 0x2f
        /*0212*/ 	.short	(.L_100 - .L_99)
	.align		4
.L_99:
        /*0214*/ 	.word	index@(_ZN7cutlass13device_kernelIN5flash19enable_sm80_to_sm89INS1_16FlashAttnFwdSm80INS1_25CollectiveMainloopFwdSm80ILi4ELi1ELb0EN4cute5tupleIJNS5_1CILi128EEENS7_ILi48EEES8_EEELi128ENS_6half_tEfNS_4arch4Sm80ELb0ELb1ELb1ELb1ELb0ELb0ELb1ELb0EEENS1_21CollectiveEpilogueFwdINS6_IJS8_S8_S9_EEENS6_IJNS7_ILi1EEESH_SH_EEESB_SD_Li128ELb1ELb1ELb0ELb0EEENS1_19SingleTileSchedulerILb1ELb0ELb1ELi128EEEEEEEEEvNT_6ParamsE)
        /*0218*/ 	.word	0x00000004


	//----- nvinfo : EIATTR_FRAME_SIZE
	.align		4
.L_100:
        /*021c*/ 	.byte	0x04, 0x11
        /*021e*/ 	.short	(.L_102 - .L_101)
	.align		4
.L_101:
        /*0220*/ 	.word	index@(_ZN7cutlass13device_kernelIN5flash19enable_sm80_to_sm89INS1_16FlashAttnFwdSm80INS1_25CollectiveMainloopFwdSm80ILi4ELi1ELb0EN4cute5tupleIJNS5_1CILi128EEENS7_ILi48EEES8_EEELi128ENS_6half_tEfNS_4arch4Sm80ELb0ELb1ELb1ELb1ELb0ELb0ELb1ELb0EEENS1_21CollectiveEpilogueFwdINS6_IJS8_S8_S9_EEENS6_IJNS7_ILi1EEESH_SH_EEESB_SD_Li128ELb1ELb1ELb0ELb0EEENS1_19SingleTileSchedulerILb1ELb0ELb1ELi128EEEEEEEEEvNT_6ParamsE)
        /*0224*/ 	.word	0x00000000


	//----- nvinfo : EIATTR_REGCOUNT
	.align		4
.L_102:
        /*0228*/ 	.byte	0x04, 0x2f
        /*022a*/ 	.short	(.L_104 - .L_103)
	.align		4
.L_103:
        /*022c*/ 	.word	index@(_ZN7cutlass13device_kernelIN5flash19enable_sm80_to_sm89INS1_16FlashAttnFwdSm80INS1_25CollectiveMainloopFwdSm80ILi4ELi1ELb0EN4cute5tupleIJNS5_1CILi128EEENS7_ILi48EEES8_EEELi128ENS_6half_tEfNS_4arch4Sm80ELb0ELb1ELb1ELb0ELb0ELb0ELb1ELb0EEENS1_21CollectiveEpilogueFwdINS6_IJS8_S8_S9_EEENS6_IJNS7_ILi1EEESH_SH_EEESB_SD_Li128ELb0ELb1ELb0ELb0EEENS1_19SingleTileSchedulerILb0ELb0ELb1ELi128EEEEEEEEEvNT_6ParamsE)
        /*0230*/ 	.word	0x00000004


	//----- nvinfo : EIATTR_FRAME_SIZE
	.align		4
.L_104:
        /*0234*/ 	.byte	0x04, 0x11
        /*0236*/ 	.short	(.L_106 - .L_105)
	.align		4
.L_105:
        /*0238*/ 	.word	index@(_ZN7cutlass13device_kernelIN5flash19enable_sm80_to_sm89INS1_16FlashAttnFwdSm80INS1_25CollectiveMainloopFwdSm80ILi4ELi1ELb0EN4cute5tupleIJNS5_1CILi128EEENS7_ILi48EEES8_EEELi128ENS_6half_tEfNS_4arch4Sm80ELb0ELb1ELb1ELb0ELb0ELb0ELb1ELb0EEENS1_21CollectiveEpilogueFwdINS6_IJS8_S8_S9_EEENS6_IJNS7_ILi1EEESH_SH_EEESB_SD_Li128ELb0ELb1ELb0ELb0EEENS1_19SingleTileSchedulerILb0ELb0ELb1ELi128EEEEEEEEEvNT_6ParamsE)
        /*023c*/ 	.word	0x00000000


	//----- nvinfo : EIATTR_REGCOUNT
	.align		4
.L_106:
        /*0240*/ 	.byte	0x04, 0x2f
        /*0242*/ 	.short	(.L_108 - .L_107)
	.align		4
.L_107:
        /*0244*/ 	.word	index@(_ZN7cutlass13device_kernelIN5flash19enable_sm80_to_sm89INS1_16FlashAttnFwdSm80INS1_25CollectiveMainloopFwdSm80ILi4ELi1ELb0EN4cute5tupleIJNS5_1CILi128EEENS7_ILi64EEES8_EEELi128ENS_6half_tEfNS_4arch4Sm80ELb0ELb0ELb1ELb1ELb0ELb1ELb1ELb0EEENS1_21CollectiveEpilogueFwdINS6_IJS8_S8_S9_EEENS6_IJNS7_ILi1EEESH_SH_EEESB_SD_Li128ELb1ELb1ELb0ELb0EEENS1_19SingleTileSchedulerILb1ELb0ELb1ELi128EEEEEEEEEvNT_6ParamsE)
        /*0248*/ 	.word	0x00000004


	//----- nvinfo : EIATTR_FRAME_SIZE
	.align		4
.L_108:
        /*024c*/ 	.byte	0x04, 0x11
        /*024e*/ 	.short	(.L_110 - .L_109)
	.align		4
.L_109:
        /*0250*/ 	.word	index@(_ZN7cutlass13device_kernelIN5flash19enable_sm80_to_sm89INS1_16FlashAttnFwdSm80INS1_25CollectiveMainloopFwdSm80ILi4ELi1ELb0EN4cute5tupleIJNS5_1CILi128EEENS7_ILi64EEES8_EEELi128ENS_6half_tEfNS_4arch4Sm80ELb0ELb0ELb1ELb1ELb0ELb1ELb1ELb0EEENS1_21CollectiveEpilogueFwdINS6_IJS8_S8_S9_EEENS6_IJNS7_ILi1EEESH_SH_EEESB_SD_Li128ELb1ELb1ELb0ELb0EEENS1_19SingleTileSchedulerILb1ELb0ELb1ELi128EEEEEEEEEvNT_6ParamsE)
        /*0254*/ 	.word	0x00000000


	//----- nvinfo : EIATTR_REGCOUNT
	.align		4
.L_110:
        /*0258*/ 	.byte	0x04, 0x2f
        /*025a*/ 	.short	(.L_112 - .L_111)
	.align		4
.L_111:
        /*025c*/ 	.word	index@(_ZN7cutlass13device_kernelIN5flash19enable_sm80_to_sm89INS1_16FlashAttnFwdSm80INS1_25CollectiveMainloopFwdSm80ILi4ELi1ELb0EN4cute5tupleIJNS5_1CILi128EEENS7_ILi64EEES8_EEELi128ENS_6half_tEfNS_4arch4Sm80ELb0ELb0ELb1ELb1ELb0ELb0ELb1ELb0EEENS1_21CollectiveEpilogueFwdINS6_IJS8_S8_S9_EEENS6_IJNS7_ILi1EEESH_SH_EEESB_SD_Li128ELb1ELb1ELb0ELb0EEENS1_19SingleTileSchedulerILb1ELb0ELb1ELi128EEEEEEEEEvNT_6ParamsE)
        /*0260*/ 	.word	0x00000004


	//----- nvinfo : EIATTR_FRAME_SIZE
	.align		4
.L_112:
        /*0264*/ 	.byte	0x04, 0x11
        /*0266*/ 	.short	(.L_114 - .L_113)
	.align		4
.L_113:
        /*0268*/ 	.word	index@(_ZN7cutlass13device_kernelIN5flash19enable_sm80_to_sm89INS1_16FlashAttnFwdSm80INS1_25CollectiveMainloopFwdSm80ILi4ELi1ELb0EN4cute5tupleIJNS5_1CILi128EEENS7_ILi64EEES8_EEELi128ENS_6half_tEfNS_4arch4Sm80ELb0ELb0ELb1ELb1ELb0ELb0ELb1ELb0EEENS1_21CollectiveEpilogueFwdINS6_IJS8_S8_S9_EEENS6_IJNS7_ILi1EEESH_SH_EEESB_SD_Li128ELb1ELb1ELb0ELb0EEENS1_19SingleTileSchedulerILb1ELb0ELb1ELi128EEEEEEEEEvNT_6ParamsE)
        /*026c*/ 	.word	0x00000000


	//----- nvinfo : EIATTR_REGCOUNT
	.align		4
.L_114:
        /*0270*/ 	.byte	0x04, 0x2f
        /*0272*/ 	.short	(.L_116 - .L_115)
	.align		4
.L_115:
        /*0274*/ 	.word	index@(_ZN7cutlass13device_kernelIN5flash19enable_sm80_to_sm89INS1_16FlashAttnFwdSm80INS1_25CollectiveMainloopFwdSm80ILi4ELi1ELb0EN4cute5tupleIJNS5_1CILi128EEENS7_ILi64EEES8_EEELi128ENS_6half_tEfNS_4arch4Sm80ELb0ELb0ELb1ELb0ELb0ELb0ELb1ELb0EEENS1_21CollectiveEpilogueFwdINS6_IJS8_S8_S9_EEENS6_IJNS7_ILi1EEESH_SH_EEESB_SD_Li128ELb0ELb1ELb0ELb0EEENS1_19SingleTileSchedulerILb0ELb0ELb1ELi128EEEEEEEEEvNT_6ParamsE)
        /*0278*/ 	.word	0x00000004


	//----- nvinfo : EIATTR_FRAME_SIZE
	.align		4
.L_116:
        /*027c*/ 	.byte	0x04, 0x11
        /*027e*/ 	.short	(.L_118 - .L_117)
	.align		4
.L_117:
        /*0280*/ 	.word	index@(_ZN7cutlass13device_kernelIN5flash19enable_sm80_to_sm89INS1_16FlashAttnFwdSm80INS1_25CollectiveMainloopFwdSm80ILi4ELi1ELb0EN4cute5tupleIJNS5_1CILi128EEENS7_ILi64EEES8_EEELi128ENS_6half_tEfNS_4arch4Sm80ELb0ELb0ELb1ELb0ELb0ELb0ELb1ELb0EEENS1_21CollectiveEpilogueFwdINS6_IJS8_S8_S9_EEENS6_IJNS7_ILi1EEESH_SH_EEESB_SD_Li128ELb0ELb1ELb0ELb0EEENS1_19SingleTileSchedulerILb0ELb0ELb1ELi128EEEEEEEEEvNT_6ParamsE)
        /*0284*/ 	.word	0x00000000


	//----- nvinfo : EIATTR_REGCOUNT
	.align		4
.L_118:
        /*0288*/ 	.byte	0x04, 0x2f
        /*028a*/ 	.short	(.L_120 - .L_119)
	.align		4
.L_119:
        /*028c*/ 	.word	index@(_ZN7cutlass13device_kernelIN5flash19enable_sm80_to_sm89INS1_16FlashAttnFwdSm80INS1_25CollectiveMainloopFwdSm80ILi8ELi1ELb1EN4cute5tupleIJNS5_1CILi128EEES8_S8_EEELi128ENS_6half_tEfNS_4arch4Sm80ELb1ELb0ELb1ELb1ELb0ELb1ELb1ELb0EEENS1_21CollectiveEpilogueFwdIS9_NS6_IJNS7_ILi1EEESF_SF_EEESA_SC_Li256ELb1ELb1ELb0ELb0EEENS1_19SingleTileSchedulerILb1ELb0ELb1ELi128EEEEEEEEEvNT_6ParamsE)
        /*0290*/ 	.word	0x00000004


	//----- nvinfo : EIATTR_FRAME_SIZE
	.align		4
.L_120:
        /*0294*/ 	.byte	0x04, 0x11
        /*0296*/ 	.short	(.L_122 - .L_121)
	.align		4
.L_121:
        /*0298*/ 	.word	index@(_ZN7cutlass13device_kernelIN5flash19enable_sm80_to_sm89INS1_16FlashAttnFwdSm80INS1_25CollectiveMainloopFwdSm80ILi8ELi1ELb1EN4cute5tupleIJNS5_1CILi128EEES8_S8_EEELi128ENS_6half_tEfNS_4arch4Sm80ELb1ELb0ELb1ELb1ELb0ELb1ELb1ELb0EEENS1_21CollectiveEpilogueFwdIS9_NS6_IJNS7_ILi1EEESF_SF_EEESA_SC_Li256ELb1ELb1ELb0ELb0EEENS1_19SingleTileSchedulerILb1ELb0ELb1ELi128EEEEEEEEEvNT_6ParamsE)
        /*029c*/ 	.word	0x00000000


	//----- nvinfo : EIATTR_REGCOUNT
	.align		4
.L_122:
        /*02a0*/ 	.byte	0x04, 0x2f
        /*02a2*/ 	.short	(.L_124 - .L_123)
	.align		4
.L_123:
        /*02a4*/ 	.word	index@(_ZN7cutlass13device_kernelIN5flash19enable_sm80_to_sm89INS1_16FlashAttnFwdSm80INS1_25CollectiveMainloopFwdSm80ILi8ELi1ELb1EN4cute5tupleIJNS5_1CILi128EEES8_S8_EEELi128ENS_6half_tEfNS_4arch4Sm80ELb1ELb0ELb1ELb1ELb0ELb0ELb1ELb0EEENS1_21CollectiveEpilogueFwdIS9_NS6_IJNS7_ILi1EEESF_SF_EEESA_SC_Li256ELb1ELb1ELb0ELb0EEENS1_19SingleTileSchedulerILb1ELb0ELb1ELi128EEEEEEEEEvNT_6ParamsE)
        /*02a8*/ 	.word	0x00000004


	//----- nvinfo : EIATTR_FRAME_SIZE
	.align		4
.L_124:
        /*02ac*/ 	.byte	0x04, 0x11
        /*02ae*/ 	.short	(.L_126 - .L_125)
	.align		4
.L_125:
        /*02b0*/ 	.word	index@(_ZN7cutlass13device_kernelIN5flash19enable_sm80_to_sm89INS1_16FlashAttnFwdSm80INS1_25CollectiveMainloopFwdSm80ILi8ELi1ELb1EN4cute5tupleIJNS5_1CILi128EEES8_S8_EEELi128ENS_6half_tEfNS_4arch4Sm80ELb1ELb0ELb1ELb1ELb0ELb0ELb1ELb0EEENS1_21CollectiveEpilogueFwdIS9_NS6_IJNS7_ILi1EEESF_SF_EEESA_SC_Li256ELb1ELb1ELb0ELb0EEENS1_19SingleTileSchedulerILb1ELb0ELb1ELi128EEEEEEEEEvNT_6ParamsE)
        /*02b4*/ 	.word	0x00000000


	//----- nvinfo : EIATTR_REGCOUNT
	.align		4
.L_126:
        /*02b8*/ 	.byte	0x04, 0x2f
        /*02ba*/ 	.short	(.L_128 - .L_127)
	.align		4
.L_127:
        /*02bc*/ 	.word	index@(_ZN7cutlass13device_kernelIN5flash19enable_sm80_to_sm89INS1_16FlashAttnFwdSm80INS1_25CollectiveMainloopFwdSm80ILi8ELi1ELb1EN4cute5tupleIJNS5_1CILi128EEES8_S8_EEELi128ENS_6half_tEfNS_4arch4Sm80ELb1ELb0ELb1ELb0ELb0ELb0ELb1ELb0EEENS1_21CollectiveEpilogueFwdIS9_NS6_IJNS7_ILi1EEESF_SF_EEESA_SC_Li256ELb0ELb1ELb0ELb0EEENS1_30DynamicPersistentTileSchedulerILi256ELi256ELb0ELb1ELb0EEEEEEEEEvNT_6ParamsE)
        /*02c0*/ 	.word	0x00000004


	//----- nvinfo : EIATTR_FRAME_SIZE
	.align		4
.L_128:
        /*02c4*/ 	.byte	0x04, 0x11
        /*02c6*/ 	.short	(.L_130 - .L_129)
	.align		4
.L_129:
        /*02c8*/ 	.word	index@(_ZN7cutlass13device_kernelIN5flash19enable_sm80_to_sm89INS1_16FlashAttnFwdSm80INS1_25CollectiveMainloopFwdSm80ILi8ELi1ELb1EN4cute5tupleIJNS5_1CILi128EEES8_S8_EEELi128ENS_6half_tEfNS_4arch4Sm80ELb1ELb0ELb1ELb0ELb0ELb0ELb1ELb0EEENS1_21CollectiveEpilogueFwdIS9_NS6_IJNS7_ILi1EEESF_SF_EEESA_SC_Li256ELb0ELb1ELb0ELb0EEENS1_30DynamicPersistentTileSchedulerILi256ELi256ELb0ELb1ELb0EEEEEEEEEvNT_6ParamsE)
        /*02cc*/ 	.word	0x00000000


	//----- nvinfo : EIATTR_REGCOUNT
	.align		4
.L_130:
        /*02d0*/ 	.byte	0x04, 0x2f
        /*02d2*/ 	.short	(.L_132 - .L_131)
	.align		4
.L_131:
        /*02d4*/ 	.word	index@(_ZN7cutlass13device_kernelIN5flash19enable_sm80_to_sm89INS1_16FlashAttnFwdSm80INS1_25CollectiveMainloopFwdSm80ILi8ELi1ELb1EN4cute5tupleIJNS5_1CILi128EEENS7_ILi96EEES8_EEELi128ENS_6half_tEfNS_4arch4Sm80ELb0ELb1ELb1ELb1ELb0ELb1ELb1ELb0EEENS1_21CollectiveEpilogueFwdINS6_IJS8_S8_S9_EEENS6_IJNS7_ILi1EEESH_SH_EEESB_SD_Li256ELb1ELb1ELb0ELb0EEENS1_19SingleTileSchedulerILb1ELb0ELb1ELi128EEEEEEEEEvNT_6ParamsE)
        /*02d8*/ 	.word	0x00000004


	//----- nvinfo : EIATTR_FRAME_SIZE
	.align		4
.L_132:
        /*02dc*/ 	.byte	0x04, 0x11
        /*02de*/ 	.short	(.L_134 - .L_133)
	.align		4
.L_133:
        /*02e0*/ 	.word	index@(_ZN7cutlass13device_kernelIN5flash19enable_sm80_to_sm89INS1_16FlashAttnFwdSm80INS1_25CollectiveMainloopFwdSm80ILi8ELi1ELb1EN4cute5tupleIJNS5_1CILi128EEENS7_ILi96EEES8_EEELi128ENS_6half_tEfNS_4arch4Sm80ELb0ELb1ELb1ELb1ELb0ELb1ELb1ELb0EEENS1_21CollectiveEpilogueFwdINS6_IJS8_S8_S9_EEENS6_IJNS7_ILi1EEESH_SH_EEESB_SD_Li256ELb1ELb1ELb0ELb0EEENS1_19SingleTileSchedulerILb1ELb0ELb1ELi128EEEEEEEEEvNT_6ParamsE)
        /*02e4*/ 	.word	0x00000000


	//----- nvinfo : EIATTR_REGCOUNT
	.align		4
.L_134:
        /*02e8*/ 	.byte	0x04, 0x2f
        /*02ea*/ 	.short	(.L_136 - .L_135)
	.align		4
.L_135:
        /*02ec*/ 	.word	index@(_ZN7cutlass13device_kernelIN5flash19enable_sm80_to_sm89INS1_16FlashAttnFwdSm80INS1_25CollectiveMainloopFwdSm80ILi8ELi1ELb1EN4cute5tupleIJNS5_1CILi128EEENS7_ILi96EEES8_EEELi128ENS_6half_tEfNS_4arch4Sm80ELb0ELb1ELb1ELb1ELb0ELb0ELb1ELb0EEENS1_21CollectiveEpilogueFwdINS6_IJS8_S8_S9_EEENS6_IJNS7_ILi1EEESH_SH_EEESB_SD_Li256ELb1ELb1ELb0ELb0EEENS1_19SingleTileSchedulerILb1ELb0ELb1ELi128EEEEEEEEEvNT_6ParamsE)
        /*02f0*/ 	.word	0x00000004


	//----- nvinfo : EIATTR_FRAME_SIZE
	.align		4
.L_136:
        /*02f4*/ 	.byte	0x04, 0x11
        /*02f6*/ 	.short	(.L_138 - .L_137)
	.align		4
.L_137:
        /*02f8*/ 	.word	index@(_ZN7cutlass13device_kernelIN5flash19enable_sm80_to_sm89INS1_16FlashAttnFwdSm80INS1_25CollectiveMainloopFwdSm80ILi8ELi1ELb1EN4cute5tupleIJNS5_1CILi128EEENS7_ILi96EEES8_EEELi128ENS_6half_tEfNS_4arch4Sm80ELb0ELb1ELb1ELb1ELb0ELb0ELb1ELb0EEENS1_21CollectiveEpilogueFwdINS6_IJS8_S8_S9_EEENS6_IJNS7_ILi1EEESH_SH_EEESB_SD_Li256ELb1ELb1ELb0ELb0EEENS1_19SingleTileSchedulerILb1ELb0ELb1ELi128EEEEEEEEEvNT_6ParamsE)
        /*02fc*/ 	.word	0x00000000


	//----- nvinfo : EIATTR_REGCOUNT
	.align		4
.L_138:
        /*0300*/ 	.byte	0x04, 0x2f
        /*0302*/ 	.short	(.L_140 - .L_139)
	.align		4
.L_139:
        /*0304*/ 	.word	index@(_ZN7cutlass13device_kernelIN5flash19enable_sm80_to_sm89INS1_16FlashAttnFwdSm80INS1_25CollectiveMainloopFwdSm80ILi8ELi1ELb1EN4cute5tupleIJNS5_1CILi128EEENS7_ILi96EEES8_EEELi128ENS_6half_tEfNS_4arch4Sm80ELb0ELb1ELb1ELb0ELb0ELb0ELb1ELb0EEENS1_21CollectiveEpilogueFwdINS6_IJS8_S8_S9_EEENS6_IJNS7_ILi1EEESH_SH_EEESB_SD_Li256ELb0ELb1ELb0ELb0EEENS1_19SingleTileSchedulerILb0ELb0ELb1ELi128EEEEEEEEEvNT_6ParamsE)
        /*0308*/ 	.word	0x00000004


	//----- nvinfo : EIATTR_FRAME_SIZE
	.align		4
.L_140:
        /*030c*/ 	.byte	0x04, 0x11
        /*030e*/ 	.short	(.L_142 - .L_141)
	.align		4
.L_141:
        /*0310*/ 	.word	index@(_ZN7cutlass13device_kernelIN5flash19enable_sm80_to_sm89INS1_16FlashAttnFwdSm80INS1_25CollectiveMainloopFwdSm80ILi8ELi1ELb1EN4cute5tupleIJNS5_1CILi128EEENS7_ILi96EEES8_EEELi128ENS_6half_tEfNS_4arch4Sm80ELb0ELb1ELb1ELb0ELb0ELb0ELb1ELb0EEENS1_21CollectiveEpilogueFwdINS6_IJS8_S8_S9_EEENS6_IJNS7_ILi1EEESH_SH_EEESB_SD_Li256ELb0ELb1ELb0ELb0EEENS1_19SingleTileSchedulerILb0ELb0ELb1ELi128EEEEEEEEEvNT_6ParamsE)
        /*0314*/ 	.word	0x00000000


	//----- nvinfo : EIATTR_REGCOUNT
	.align		4
.L_142:
        /*0318*/ 	.byte	0x04, 0x2f
        /*031a*/ 	.short	(.L_144 - .L_143)
	.align		4
.L_143:
        /*031c*/ 	.word	index@(_ZN7cutlass13device_kernelIN5flash19enable_sm80_to_sm89INS1_16FlashAttnFwdSm80INS1_25CollectiveMainloopFwdSm80ILi8ELi1ELb1EN4cute5tupleIJNS5_1CILi128EEES8_S8_EEELi128ENS_6half_tEfNS_4arch4Sm80ELb0ELb0ELb1ELb1ELb0ELb1ELb1ELb0EEENS1_21CollectiveEpilogueFwdIS9_NS6_IJNS7_ILi1EEESF_SF_EEESA_SC_Li256ELb1ELb1ELb0ELb0EEENS1_19SingleTileSchedulerILb1ELb0ELb1ELi128EEEEEEEEEvNT_6ParamsE)
        /*0320*/ 	.word	0x00000004


	//----- nvinfo : EIATTR_FRAME_SIZE
	.align		4
.L_144:
        /*0324*/ 	.byte	0x04, 0x11
        /*0326*/ 	.short	(.L_146 - .L_145)
	.align		4
.L_145:
        /*0328*/ 	.word	index@(_ZN7cutlass13device_kernelIN5flash19enable_sm80_to_sm89INS1_16FlashAttnFwdSm80INS1_25CollectiveMainloopFwdSm80ILi8ELi1ELb1EN4cute5tupleIJNS5_1CILi128EEES8_S8_EEELi128ENS_6half_tEfNS_4arch4Sm80ELb0ELb0ELb1ELb1ELb0ELb1ELb1ELb0EEENS1_21CollectiveEpilogueFwdIS9_NS6_IJNS7_ILi1EEESF_SF_EEESA_SC_Li256ELb1ELb1ELb0ELb0EEENS1_19SingleTileSchedulerILb1ELb0ELb1ELi128EEEEEEEEEvNT_6ParamsE)
        /*032c*/ 	.word	0x00000000


	//----- nvinfo : EIATTR_REGCOUNT
	.align		4
.L_146:
        /*0330*/ 	.byte	0x04, 0x2f
        /*0332*/ 	.short	(.L_148 - .L_147)
	.align		4
.L_147:
        /*0334*/ 	.word	index@(_ZN7cutlass13device_kernelIN5flash19enable_sm80_to_sm89INS1_16FlashAttnFwdSm80INS1_25CollectiveMainloopFwdSm80ILi8ELi1ELb1EN4cute5tupleIJNS5_1CILi128EEES8_S8_EEELi128ENS_6half_tEfNS_4arch4Sm80ELb0ELb0ELb1ELb1ELb0ELb0ELb1ELb0EEENS1_21CollectiveEpilogueFwdIS9_NS6_IJNS7_ILi1EEESF_SF_EEESA_SC_Li256ELb1ELb1ELb0ELb0EEENS1_19SingleTileSchedulerILb1ELb0ELb1ELi128EEEEEEEEEvNT_6ParamsE)
        /*0338*/ 	.word	0x00000004


	//----- nvinfo : EIATTR_FRAME_SIZE
	.align		4
.L_148:
        /*033c*/ 	.byte	0x04, 0x11
        /*033e*/ 	.short	(.L_150 - .L_149)
	.align		4
.L_149:
        /*0340*/ 	.word	index@(_ZN7cutlass13device_kernelIN5flash19enable_sm80_to_sm89INS1_16FlashAttnFwdSm80INS1_25CollectiveMainloopFwdSm80ILi8ELi1ELb1EN4cute5tupleIJNS5_1CILi128EEES8_S8_EEELi128ENS_6half_tEfNS_4arch4Sm80ELb0ELb0ELb1ELb1ELb0ELb0ELb1ELb0EEENS1_21CollectiveEpilogueFwdIS9_NS6_IJNS7_ILi1EEESF_SF_EEESA_SC_Li256ELb1ELb1ELb0ELb0EEENS1_19SingleTileSchedulerILb1ELb0ELb1ELi128EEEEEEEEEvNT_6ParamsE)
        /*0344*/ 	.word	0x00000000


	//----- nvinfo : EIATTR_REGCOUNT
	.align		4
.L_150:
        /*0348*/ 	.byte	0x04, 0x2f
        /*034a*/ 	.short	(.L_152 - .L_151)
	.align		4
.L_151:
        /*034c*/ 	.word	index@(_ZN7cutlass13device_kernelIN5flash19enable_sm80_to_sm89INS1_16FlashAttnFwdSm80INS1_25CollectiveMainloopFwdSm80ILi8ELi1ELb1EN4cute5tupleIJNS5_1CILi128EEES8_S8_EEELi128ENS_6half_tEfNS_4arch4Sm80ELb0ELb0ELb1ELb0ELb0ELb0ELb1ELb0EEENS1_21CollectiveEpilogueFwdIS9_NS6_IJNS7_ILi1EEESF_SF_EEESA_SC_Li256ELb0ELb1ELb0ELb0EEENS1_19SingleTileSchedulerILb0ELb0ELb1ELi128EEEEEEEEEvNT_6ParamsE)
        /*0350*/ 	.word	0x00000004


	//----- nvinfo : EIATTR_FRAME_SIZE
	.align		4
.L_152:
        /*0354*/ 	.byte	0x04, 0x11
        /*0356*/ 	.short	(.L_154 - .L_153)
	.align		4
.L_153:
        /*0358*/ 	.word	index@(_ZN7cutlass13device_kernelIN5flash19enable_sm80_to_sm89INS1_16FlashAttnFwdSm80INS1_25CollectiveMainloopFwdSm80ILi8ELi1ELb1EN4cute5tupleIJNS5_1CILi128EEES8_S8_EEELi128ENS_6half_tEfNS_4arch4Sm80ELb0ELb0ELb1ELb0ELb0ELb0ELb1ELb0EEENS1_21CollectiveEpilogueFwdIS9_NS6_IJNS7_ILi1EEESF_SF_EEESA_SC_Li256ELb0ELb1ELb0ELb0EEENS1_19SingleTileSchedulerILb0ELb0ELb1ELi128EEEEEEEEEvNT_6ParamsE)
        /*035c*/ 	.word	0x00000000


	//----- nvinfo : EIATTR_MIN_STACK_SIZE
	.align		4
.L_154:
        /*0360*/ 	.byte	0x04, 0x12
        /*0362*/ 	.short	(.L_156 - .L_155)
	.align		4
.L_155:
        /*0364*/ 	.word	index@(_ZN7cutlass13device_kernelIN5flash19enable_sm80_to_sm89INS1_16FlashAttnFwdSm80INS1_25CollectiveMainloopFwdSm80ILi8ELi1ELb1EN4cute5tupleIJNS5_1CILi128EEES8_S8_EEELi128ENS_6half_tEfNS_4arch4Sm80ELb0ELb0ELb1ELb0ELb0ELb0ELb1ELb0EEENS1_21CollectiveEpilogueFwdIS9_NS6_IJNS7_ILi1EEESF_SF_EEESA_SC_Li256ELb0ELb1ELb0ELb0EEENS1_19SingleTileSchedulerILb0ELb0ELb1ELi128EEEEEEEEEvNT_6ParamsE)
        /*0368*/ 	.word	0x00000000


	//----- nvinfo : EIATTR_MIN_STACK_SIZE
	.align		4
.L_156:
        /*036c*/ 	.byte	0x04, 0x12
        /*036e*/ 	.short	(.L_158 - .L_157)
	.align		4
.L_157:
        /*0370*/ 	.word	index@(_ZN7cutlass13device_kernelIN5flash19enable_sm80_to_sm89INS1_16FlashAttnFwdSm80INS1_25CollectiveMainloopFwdSm80ILi8ELi1ELb1EN4cute5tupleIJNS5_1CILi128EEES8_S8_EEELi128ENS_6half_tEfNS_4arch4Sm80ELb0ELb0ELb1ELb1ELb0ELb0ELb1ELb0EEENS1_21CollectiveEpilogueFwdIS9_NS6_IJNS7_ILi1EEESF_SF_EEESA_SC_Li256ELb1ELb1ELb0ELb0EEENS1_19SingleTileSchedulerILb1ELb0ELb1ELi128EEEEEEEEEvNT_6ParamsE)
        /*0374*/ 	.word	0x00000000


	//----- nvinfo : EIATTR_MIN_STACK_SIZE
	.align		4
.L_158:
        /*0378*/ 	.byte	0x04, 0x12
        /*037a*/ 	.short	(.L_160 - .L_159)
	.align		4
.L_159:
        /*037c*/ 	.word	index@(_ZN7cutlass13device_kernelIN5flash19enable_sm80_to_sm89INS1_16FlashAttnFwdSm80INS1_25CollectiveMainloopFwdSm80ILi8ELi1ELb1EN4cute5tupleIJNS5_1CILi128EEES8_S8_EEELi128ENS_6half_tEfNS_4arch4Sm80ELb0ELb0ELb1ELb1ELb0ELb1ELb1ELb0EEENS1_21CollectiveEpilogueFwdIS9_NS6_IJNS7_ILi1EEESF_SF_EEESA_SC_Li256ELb1ELb1ELb0ELb0EEENS1_19SingleTileSchedulerILb1ELb0ELb1ELi128EEEEEEEEEvNT_6ParamsE)
        /*0380*/ 	.word	0x00000000


	//----- nvinfo : EIATTR_MIN_STACK_SIZE
	.align		4
.L_160:
        /*0384*/ 	.byte	0x04, 0x12
        /*0386*/ 	.short	(.L_162 - .L_161)
	.align		4
.L_161:
        /*0388*/ 	.word	index@(_ZN7cutlass13device_kernelIN5flash19enable_sm80_to_sm89INS1_16FlashAttnFwdSm80INS1_25CollectiveMainloopFwdSm80ILi8ELi1ELb1EN4cute5tupleIJNS5_1CILi128EEENS7_ILi96EEES8_EEELi128ENS_6half_tEfNS_4arch4Sm80ELb0ELb1ELb1ELb0ELb0ELb0ELb1ELb0EEENS1_21CollectiveEpilogueFwdINS6_IJS8_S8_S9_EEENS6_IJNS7_ILi1EEESH_SH_EEESB_SD_Li256ELb0ELb1ELb0ELb0EEENS1_19SingleTileSchedulerILb0ELb0ELb1ELi128EEEEEEEEEvNT_6ParamsE)
        /*038c*/ 	.word	0x00000000


	//----- nvinfo : EIATTR_MIN_STACK_SIZE
	.align		4
.L_162:
        /*0390*/ 	.byte	0x04, 0x12
        /*0392*/ 	.short	(.L_164 - .L_163)
	.align		4
.L_163:
        /*0394*/ 	.word	index@(_ZN7cutlass13device_kernelIN5flash19enable_sm80_to_sm89INS1_16FlashAttnFwdSm80INS1_25CollectiveMainloopFwdSm80ILi8ELi1ELb1EN4cute5tupleIJNS5_1CILi128EEENS7_ILi96EEES8_EEELi128ENS_6half_tEfNS_4arch4Sm80ELb0ELb1ELb1ELb1ELb0ELb0ELb1ELb0EEENS1_21CollectiveEpilogueFwdINS6_IJS8_S8_S9_EEENS6_IJNS7_ILi1EEESH_SH_EEESB_SD_Li256ELb1ELb1ELb0ELb0EEENS1_19SingleTileSchedulerILb1ELb0ELb1ELi128EEEEEEEEEvNT_6ParamsE)
        /*0398*/ 	.word	0x00000000


	//----- nvinfo : EIATTR_MIN_STACK_SIZE
	.align		4
.L_164:
        /*039c*/ 	.byte	0x04, 0x12
        /*039e*/ 	.short	(.L_166 - .L_165)
	.align		4
.L_165:
        /*03a0*/ 	.word	index@(_ZN7cutlass13device_kernelIN5flash19enable_sm80_to_sm89INS1_16FlashAttnFwdSm80INS1_25CollectiveMainloopFwdSm80ILi8ELi1ELb1EN4cute5tupleIJNS5_1CILi128EEENS7_ILi96EEES8_EEELi128ENS_6half_tEfNS_4arch4Sm80ELb0ELb1ELb1ELb1ELb0ELb1ELb1ELb0EEENS1_21CollectiveEpilogueFwdINS6_IJS8_S8_S9_EEENS6_IJNS7_ILi1EEESH_SH_EEESB_SD_Li256ELb1ELb1ELb0ELb0EEENS1_19SingleTileSchedulerILb1ELb0ELb1ELi128EEEEEEEEEvNT_6ParamsE)
        /*03a4*/ 	.word	0x00000000


	//----- nvinfo : EIATTR_MIN_STACK_SIZE
	.align		4
.L_166:
        /*03a8*/ 	.byte	0x04, 0x12
        /*03aa*/ 	.short	(.L_168 - .L_167)
	.align		4
.L_167:
        /*03ac*/ 	.word	index@(_ZN7cutlass13device_kernelIN5flash19enable_sm80_to_sm89INS1_16FlashAttnFwdSm80INS1_25CollectiveMainloopFwdSm80ILi8ELi1ELb1EN4cute5tupleIJNS5_1CILi128EEES8_S8_EEELi128ENS_6half_tEfNS_4arch4Sm80ELb1ELb0ELb1ELb0ELb0ELb0ELb1ELb0EEENS1_21CollectiveEpilogueFwdIS9_NS6_IJNS7_ILi1EEESF_SF_EEESA_SC_Li256ELb0ELb1ELb0ELb0EEENS1_30DynamicPersistentTileSchedulerILi256ELi256ELb0ELb1ELb0EEEEEEEEEvNT_6ParamsE)
        /*03b0*/ 	.word	0x00000000


	//----- nvinfo : EIATTR_MIN_STACK_SIZE
	.align		4
.L_168:
        /*03b4*/ 	.byte	0x04, 0x12
        /*03b6*/ 	.short	(.L_170 - .L_169)
	.align		4
.L_169:
        /*03b8*/ 	.word	index@(_ZN7cutlass13device_kernelIN5flash19enable_sm80_to_sm89INS1_16FlashAttnFwdSm80INS1_25CollectiveMainloopFwdSm80ILi8ELi1ELb1EN4cute5tupleIJNS5_1CILi128EEES8_S8_EEELi128ENS_6half_tEfNS_4arch4Sm80ELb1ELb0ELb1ELb1ELb0ELb0ELb1ELb0EEENS1_21CollectiveEpilogueFwdIS9_NS6_IJNS7_ILi1EEESF_SF_EEESA_SC_Li256ELb1ELb1ELb0ELb0EEENS1_19SingleTileSchedulerILb1ELb0ELb1ELi128EEEEEEEEEvNT_6ParamsE)
        /*03bc*/ 	.word	0x00000000


	//----- nvinfo : EIATTR_MIN_STACK_SIZE
	.align		4
.L_170:
        /*03c0*/ 	.byte	0x04, 0x12
        /*03c2*/ 	.short	(.L_172 - .L_171)
	.align		4
.L_171:
        /*03c4*/ 	.word	index@(_ZN7cutlass13device_kernelIN5flash19enable_sm80_to_sm89INS1_16FlashAttnFwdSm80INS1_25CollectiveMainloopFwdSm80ILi8ELi1ELb1EN4cute5tupleIJNS5_1CILi128EEES8_S8_EEELi128ENS_6half_tEfNS_4arch4Sm80ELb1ELb0ELb1ELb1ELb0ELb1ELb1ELb0EEENS1_21CollectiveEpilogueFwdIS9_NS6_IJNS7_ILi1EEESF_SF_EEESA_SC_Li256ELb1ELb1ELb0ELb0EEENS1_19SingleTileSchedulerILb1ELb0ELb1ELi128EEEEEEEEEvNT_6ParamsE)
        /*03c8*/ 	.word	0x00000000


	//----- nvinfo : EIATTR_MIN_STACK_SIZE
	.align		4
.L_172:
        /*03cc*/ 	.byte	0x04, 0x12
        /*03ce*/ 	.short	(.L_174 - .L_173)
	.align		4
.L_173:
        /*03d0*/ 	.word	index@(_ZN7cutlass13device_kernelIN5flash19enable_sm80_to_sm89INS1_16FlashAttnFwdSm80INS1_25CollectiveMainloopFwdSm80ILi4ELi1ELb0EN4cute5tupleIJNS5_1CILi128EEENS7_ILi64EEES8_EEELi128ENS_6half_tEfNS_4arch4Sm80ELb0ELb0ELb1ELb0ELb0ELb0ELb1ELb0EEENS1_21CollectiveEpilogueFwdINS6_IJS8_S8_S9_EEENS6_IJNS7_ILi1EEESH_SH_EEESB_SD_Li128ELb0ELb1ELb0ELb0EEENS1_19SingleTileSchedulerILb0ELb0ELb1ELi128EEEEEEEEEvNT_6ParamsE)
        /*03d4*/ 	.word	0x00000000


	//----- nvinfo : EIATTR_MIN_STACK_SIZE
	.align		4
.L_174:
        /*03d8*/ 	.byte	0x04, 0x12
        /*03da*/ 	.short	(.L_176 - .L_175)
	.align		4
.L_175:
        /*03dc*/ 	.word	index@(_ZN7cutlass13device_kernelIN5flash19enable_sm80_to_sm89INS1_16FlashAttnFwdSm80INS1_25CollectiveMainloopFwdSm80ILi4ELi1ELb0EN4cute5tupleIJNS5_1CILi128EEENS7_ILi64EEES8_EEELi128ENS_6half_tEfNS_4arch4Sm80ELb0ELb0ELb1ELb1ELb0ELb0ELb1ELb0EEENS1_21CollectiveEpilogueFwdINS6_IJS8_S8_S9_EEENS6_IJNS7_ILi1EEESH_SH_EEESB_SD_Li128ELb1ELb1ELb0ELb0EEENS1_19SingleTileSchedulerILb1ELb0ELb1ELi128EEEEEEEEEvNT_6ParamsE)
        /*03e0*/ 	.word	0x00000000


	//----- nvinfo : EIATTR_MIN_STACK_SIZE
	.align		4
.L_176:
        /*03e4*/ 	.byte	0x04, 0x12
        /*03e6*/ 	.short	(.L_178 - .L_177)
	.align		4
.L_177:
        /*03e8*/ 	.word	index@(_ZN7cutlass13device_kernelIN5flash19enable_sm80_to_sm89INS1_16FlashAttnFwdSm80INS1_25CollectiveMainloopFwdSm80ILi4ELi1ELb0EN4cute5tupleIJNS5_1CILi128EEENS7_ILi64EEES8_EEELi128ENS_6half_tEfNS_4arch4Sm80ELb0ELb0ELb1ELb1ELb0ELb1ELb1ELb0EEENS1_21CollectiveEpilogueFwdINS6_IJS8_S8_S9_EEENS6_IJNS7_ILi1EEESH_SH_EEESB_SD_Li128ELb1ELb1ELb0ELb0EEENS1_19SingleTileSchedulerILb1ELb0ELb1ELi128EEEEEEEEEvNT_6ParamsE)
        /*03ec*/ 	.word	0x00000000


	//----- nvinfo : EIATTR_MIN_STACK_SIZE
	.align		4
.L_178:
        /*03f0*/ 	.byte	0x04, 0x12
        /*03f2*/ 	.short	(.L_180 - .L_179)
	.align		4
.L_179:
        /*03f4*/ 	.word	index@(_ZN7cutlass13device_kernelIN5flash19enable_sm80_to_sm89INS1_16FlashAttnFwdSm80INS1_25CollectiveMainloopFwdSm80ILi4ELi1ELb0EN4cute5tupleIJNS5_1CILi128EEENS7_ILi48EEES8_EEELi128ENS_6half_tEfNS_4arch4Sm80ELb0ELb1ELb1ELb0ELb0ELb0ELb1ELb0EEENS1_21CollectiveEpilogueFwdINS6_IJS8_S8_S9_EEENS6_IJNS7_ILi1EEESH_SH_EEESB_SD_Li128ELb0ELb1ELb0ELb0EEENS1_19SingleTileSchedulerILb0ELb0ELb1ELi128EEEEEEEEEvNT_6ParamsE)
        /*03f8*/ 	.word	0x00000000


	//----- nvinfo : EIATTR_MIN_STACK_SIZE
	.align		4
.L_180:
        /*03fc*/ 	.byte	0x04, 0x12
        /*03fe*/ 	.short	(.L_182 - .L_181)
	.align		4
.L_181:
        /*0400*/ 	.word	index@(_ZN7cutlass13device_kernelIN5flash19enable_sm80_to_sm89INS1_16FlashAttnFwdSm80INS1_25CollectiveMainloopFwdSm80ILi4ELi1ELb0EN4cute5tupleIJNS5_1CILi128EEENS7_ILi48EEES8_EEELi128ENS_6half_tEfNS_4arch4Sm80ELb0ELb1ELb1ELb1ELb0ELb0ELb1ELb0EEENS1_21CollectiveEpilogueFwdINS6_IJS8_S8_S9_EEENS6_IJNS7_ILi1EEESH_SH_EEESB_SD_Li128ELb1ELb1ELb0ELb0EEENS1_19SingleTileSchedulerILb1ELb0ELb1ELi128EEEEEEEEEvNT_6ParamsE)
        /*0404*/ 	.word	0x00000000


	//----- nvinfo : EIATTR_MIN_STACK_SIZE
	.align		4
.L_182:
        /*0408*/ 	.byte	0x04, 0x12
        /*040a*/ 	.short	(.L_184 - .L_183)
	.align		4
.L_183:
        /*040c*/ 	.word	index@(_ZN7cutlass13device_kernelIN5flash19enable_sm80_to_sm89INS1_16FlashAttnFwdSm80INS1_25CollectiveMainloopFwdSm80ILi4ELi1ELb0EN4cute5tupleIJNS5_1CILi128EEENS7_ILi48EEES8_EEELi128ENS_6half_tEfNS_4arch4Sm80ELb0ELb1ELb1ELb1ELb0ELb1ELb1ELb0EEENS1_21CollectiveEpilogueFwdINS6_IJS8_S8_S9_EEENS6_IJNS7_ILi1EEESH_SH_EEESB_SD_Li128ELb1ELb1ELb0ELb0EEENS1_19SingleTileSchedulerILb1ELb0ELb1ELi128EEEEEEEEEvNT_6ParamsE)
        /*0410*/ 	.word	0x00000000


	//----- nvinfo : EIATTR_MIN_STACK_SIZE
	.align		4
.L_184:
        /*0414*/ 	.byte	0x04, 0x12
        /*0416*/ 	.short	(.L_186 - .L_185)
	.align		4
.L_185:
        /*0418*/ 	.word	index@(_ZN7cutlass13device_kernelIN5flash19enable_sm80_to_sm89INS1_16FlashAttnFwdSm80INS1_25CollectiveMainloopFwdSm80ILi4ELi1ELb0EN4cute5tupleIJNS5_1CILi128EEENS7_ILi64EEES8_EEELi128ENS_6half_tEfNS_4arch4Sm80ELb1ELb0ELb1ELb0ELb0ELb0ELb1ELb0EEENS1_21CollectiveEpilogueFwdINS6_IJS8_S8_S9_EEENS6_IJNS7_ILi1EEESH_SH_EEESB_SD_Li128ELb0ELb1ELb0ELb0EEENS1_30DynamicPersistentTileSchedulerILi128ELi128ELb0ELb1ELb0EEEEEEEEEvNT_6ParamsE)
        /*041c*/ 	.word	0x00000000


	//----- nvinfo : EIATTR_MIN_STACK_SIZE
	.align		4
.L_186:
        /*0420*/ 	.byte	0x04, 0x12
        /*0422*/ 	.short	(.L_188 - .L_187)
	.align		4
.L_187:
        /*0424*/ 	.word	index@(_ZN7cutlass13device_kernelIN5flash19enable_sm80_to_sm89INS1_16FlashAttnFwdSm80INS1_25CollectiveMainloopFwdSm80ILi4ELi1ELb0EN4cute5tupleIJNS5_1CILi128EEENS7_ILi64EEES8_EEELi128ENS_6half_tEfNS_4arch4Sm80ELb1ELb0ELb1ELb1ELb0ELb0ELb1ELb0EEENS1_21CollectiveEpilogueFwdINS6_IJS8_S8_S9_EEENS6_IJNS7_ILi1EEESH_SH_EEESB_SD_Li128ELb1ELb1ELb0ELb0EEENS1_19SingleTileSchedulerILb1ELb0ELb1ELi128EEEEEEEEEvNT_6ParamsE)
        /*0428*/ 	.word	0x00000000


	//----- nvinfo : EIATTR_MIN_STACK_SIZE
	.align		4
.L_188:
        /*042c*/ 	.byte	0x04, 0x12
        /*042e*/ 	.short	(.L_190 - .L_189)
	.align		4
.L_189:
        /*0430*/ 	.word	index@(_ZN7cutlass13device_kernelIN5flash19enable_sm80_to_sm89INS1_16FlashAttnFwdSm80INS1_25CollectiveMainloopFwdSm80ILi4ELi1ELb0EN4cute5tupleIJNS5_1CILi128EEENS7_ILi64EEES8_EEELi128ENS_6half_tEfNS_4arch4Sm80ELb1ELb0ELb1ELb1ELb0ELb1ELb1ELb0EEENS1_21CollectiveEpilogueFwdINS6_IJS8_S8_S9_EEENS6_IJNS7_ILi1EEESH_SH_EEESB_SD_Li128ELb1ELb1ELb0ELb0EEENS1_19SingleTileSchedulerILb1ELb0ELb1ELi128EEEEEEEEEvNT_6ParamsE)
        /*0434*/ 	.word	0x00000000


	//----- nvinfo : EIATTR_MIN_STACK_SIZE
	.align		4
.L_190:
        /*0438*/ 	.byte	0x04, 0x12
        /*043a*/ 	.short	(.L_192 - .L_191)
	.align		4
.L_191:
        /*043c*/ 	.word	index@(_ZN7cutlass13device_kernelIN5flash19enable_sm80_to_sm89INS1_16FlashAttnFwdSm80INS1_25CollectiveMainloopFwdSm80ILi8ELi1ELb1EN4cute5tupleIJNS5_1CILi128EEES8_S8_EEELi128ENS_6half_tEfNS_4arch4Sm80ELb0ELb0ELb0ELb0ELb0ELb0ELb1ELb0EEENS1_21CollectiveEpilogueFwdIS9_NS6_IJNS7_ILi1EEESF_SF_EEESA_SC_Li256ELb0ELb1ELb0ELb0EEENS1_19SingleTileSchedulerILb0ELb0ELb1ELi128EEEEEEEEEvNT_6ParamsE)
        /*0440*/ 	.word	0x00000000


	//----- nvinfo : EIATTR_MIN_STACK_SIZE
	.align		4
.L_192:
        /*0444*/ 	.byte	0x04, 0x12
        /*0446*/ 	.short	(.L_194 - .L_193)
	.align		4
.L_193:
        /*0448*/ 	.word	index@(_ZN7cutlass13device_kernelIN5flash19enable_sm80_to_sm89INS1_16FlashAttnFwdSm80INS1_25CollectiveMainloopFwdSm80ILi8ELi1ELb1EN4cute5tupleIJNS5_1CILi128EEES8_S8_EEELi128ENS_6half_tEfNS_4arch4Sm80ELb0ELb0ELb0ELb1ELb0ELb0ELb1ELb0EEENS1_21CollectiveEpilogueFwdIS9_NS6_IJNS7_ILi1EEESF_SF_EEESA_SC_Li256ELb1ELb1ELb0ELb0EEENS1_19SingleTileSchedulerILb1ELb0ELb1ELi128EEEEEEEEEvNT_6ParamsE)
        /*044c*/ 	.word	0x00000000


	//----- nvinfo : EIATTR_MIN_STACK_SIZE
	.align		4
.L_194:
        /*0450*/ 	.byte	0x04, 0x12
        /*0452*/ 	.short	(.L_196 - .L_195)
	.align		4
.L_195:
        /*0454*/ 	.word	index@(_ZN7cutlass13device_kernelIN5flash19enable_sm80_to_sm89INS1_16FlashAttnFwdSm80INS1_25CollectiveMainloopFwdSm80ILi8ELi1ELb1EN4cute5tupleIJNS5_1CILi128EEES8_S8_EEELi128ENS_6half_tEfNS_4arch4Sm80ELb0ELb0ELb0ELb1ELb0ELb1ELb1ELb0EEENS1_21CollectiveEpilogueFwdIS9_NS6_IJNS7_ILi1EEESF_SF_EEESA_SC_Li256ELb1ELb1ELb0ELb0EEENS1_19SingleTileSchedulerILb1ELb0ELb1ELi128EEEEEEEEEvNT_6ParamsE)
        /*0458*/ 	.word	0x00000000


	//----- nvinfo : EIATTR_MIN_STACK_SIZE
	.align		4
.L_196:
        /*045c*/ 	.byte	0x04, 0x12
        /*045e*/ 	.short	(.L_198 - .L_197)
	.align		4
.L_197:
        /*0460*/ 	.word	index@(_ZN7cutlass13device_kernelIN5flash19enable_sm80_to_sm89INS1_16FlashAttnFwdSm80INS1_25CollectiveMainloopFwdSm80ILi8ELi1ELb1EN4cute5tupleIJNS5_1CILi128EEENS7_ILi96EEES8_EEELi128ENS_6half_tEfNS_4arch4Sm80ELb0ELb1ELb0ELb0ELb0ELb0ELb1ELb0EEENS1_21CollectiveEpilogueFwdINS6_IJS8_S8_S9_EEENS6_IJNS7_ILi1EEESH_SH_EEESB_SD_Li256ELb0ELb1ELb0ELb0EEENS1_19SingleTileSchedulerILb0ELb0ELb1ELi128EEEEEEEEEvNT_6ParamsE)
        /*0464*/ 	.word	0x00000000


	//----- nvinfo : EIATTR_MIN_STACK_SIZE
	.align		4
.L_198:
        /*0468*/ 	.byte	0x04, 0x12
        /*046a*/ 	.short	(.L_200 - .L_199)
	.align		4
.L_199:
        /*046c*/ 	.word	index@(_ZN7cutlass13device_kernelIN5flash19enable_sm80_to_sm89INS1_16FlashAttnFwdSm80INS1_25CollectiveMainloopFwdSm80ILi8ELi1ELb1EN4cute5tupleIJNS5_1CILi128EEENS7_ILi96EEES8_EEELi128ENS_6half_tEfNS_4arch4Sm80ELb0ELb1ELb0ELb1ELb0ELb0ELb1ELb0EEENS1_21CollectiveEpilogueFwdINS6_IJS8_S8_S9_EEENS6_IJNS7_ILi1EEESH_SH_EEESB_SD_Li256ELb1ELb1ELb0ELb0EEENS1_19SingleTileSchedulerILb1ELb0ELb1ELi128EEEEEEEEEvNT_6ParamsE)
        /*0470*/ 	.word	0x00000000


	//----- nvinfo : EIATTR_MIN_STACK_SIZE
	.align		4
.L_200:
        /*0474*/ 	.byte	0x04, 0x12
        /*0476*/ 	.short	(.L_202 - .L_201)
	.align		4
.L_201:
        /*0478*/ 	.word	index@(_ZN7cutlass13device_kernelIN5flash19enable_sm80_to_sm89INS1_16FlashAttnFwdSm80INS1_25CollectiveMainloopFwdSm80ILi8ELi1ELb1EN4cute5tupleIJNS5_1CILi128EEENS7_ILi96EEES8_EEELi128ENS_6half_tEfNS_4arch4Sm80ELb0ELb1ELb0ELb1ELb0ELb1ELb1ELb0EEENS1_21CollectiveEpilogueFwdINS6_IJS8_S8_S9_EEENS6_IJNS7_ILi1EEESH_SH_EEESB_SD_Li256ELb1ELb1ELb0ELb0EEENS1_19SingleTileSchedulerILb1ELb0ELb1ELi128EEEEEEEEEvNT_6ParamsE)
        /*047c*/ 	.word	0x00000000


	//----- nvinfo : EIATTR_MIN_STACK_SIZE
	.align		4
.L_202:
        /*0480*/ 	.byte	0x04, 0x12
        /*0482*/ 	.short	(.L_204 - .L_203)
	.align		4
.L_203:
        /*0484*/ 	.word	index@(_ZN7cutlass13device_kernelIN5flash19enable_sm80_to_sm89INS1_16FlashAttnFwdSm80INS1_25CollectiveMainloopFwdSm80ILi8ELi1ELb1EN4cute5tupleIJNS5_1CILi128EEES8_S8_EEELi128ENS_6half_tEfNS_4arch4Sm80ELb1ELb0ELb0ELb0ELb0ELb0ELb1ELb0EEENS1_21CollectiveEpilogueFwdIS9_NS6_IJNS7_ILi1EEESF_SF_EEESA_SC_Li256ELb0ELb1ELb0ELb0EEENS1_30DynamicPersistentTileSchedulerILi256ELi256ELb0ELb1ELb0EEEEEEEEEvNT_6ParamsE)
        /*0488*/ 	.word	0x00000000


	//----- nvinfo : EIATTR_MIN_STACK_SIZE
	.align		4
.L_204:
        /*048c*/ 	.byte	0x04, 0x12
        /*048e*/ 	.short	(.L_206 - .L_205)
	.align		4
.L_205:
        /*0490*/ 	.word	index@(_ZN7cutlass13device_kernelIN5flash19enable_sm80_to_sm89INS1_16FlashAttnFwdSm80INS1_25CollectiveMainloopFwdSm80ILi8ELi1ELb1EN4cute5tupleIJNS5_1CILi128EEES8_S8_EEELi128ENS_6half_tEfNS_4arch4Sm80ELb1ELb0ELb0ELb1ELb0ELb0ELb1ELb0EEENS1_21CollectiveEpilogueFwdIS9_NS6_IJNS7_ILi1EEESF_SF_EEESA_SC_Li256ELb1ELb1ELb0ELb0EEENS1_19SingleTileSchedulerILb1ELb0ELb1ELi128EEEEEEEEEvNT_6ParamsE)
        /*0494*/ 	.word	0x00000000


	//----- nvinfo : EIATTR_MIN_STACK_SIZE
	.align		4
.L_206:
        /*0498*/ 	.byte	0x04, 0x12
        /*049a*/ 	.short	(.L_208 - .L_207)
	.align		4
.L_207:
        /*049c*/ 	.word	index@(_ZN7cutlass13device_kernelIN5flash19enable_sm80_to_sm89INS1_16FlashAttnFwdSm80INS1_25CollectiveMainloopFwdSm80ILi8ELi1ELb1EN4cute5tupleIJNS5_1CILi128EEES8_S8_EEELi128ENS_6half_tEfNS_4arch4Sm80ELb1ELb0ELb0ELb1ELb0ELb1ELb1ELb0EEENS1_21CollectiveEpilogueFwdIS9_NS6_IJNS7_ILi1EEESF_SF_EEESA_SC_Li256ELb1ELb1ELb0ELb0EEENS1_19SingleTileSchedulerILb1ELb0ELb1ELi128EEEEEEEEEvNT_6ParamsE)
        /*04a0*/ 	.word	0x00000000


	//----- nvinfo : EIATTR_MIN_STACK_SIZE
	.align		4
.L_208:
        /*04a4*/ 	.byte	0x04, 0x12
        /*04a6*/ 	.short	(.L_210 - .L_209)
	.align		4
.L_209:
        /*04a8*/ 	.word	index@(_ZN7cutlass13device_kernelIN5flash19enable_sm80_to_sm89INS1_16FlashAttnFwdSm80INS1_25CollectiveMainloopFwdSm80ILi4ELi1ELb0EN4cute5tupleIJNS5_1CILi128EEENS7_ILi64EEES8_EEELi128ENS_6half_tEfNS_4arch4Sm80ELb0ELb0ELb0ELb0ELb0ELb0ELb1ELb0EEENS1_21CollectiveEpilogueFwdINS6_IJS8_S8_S9_EEENS6_IJNS7_ILi1EEESH_SH_EEESB_SD_Li128ELb0ELb1ELb0ELb0EEENS1_19SingleTileSchedulerILb0ELb0ELb1ELi128EEEEEEEEEvNT_6ParamsE)
        /*04ac*/ 	.word	0x00000000


	//----- nvinfo : EIATTR_MIN_STACK_SIZE
	.align		4
.L_210:
        /*04b0*/ 	.byte	0x04, 0x12
        /*04b2*/ 	.short	(.L_212 - .L_211)
	.align		4
.L_211:
        /*04b4*/ 	.word	index@(_ZN7cutlass13device_kernelIN5flash19enable_sm80_to_sm89INS1_16FlashAttnFwdSm80INS1_25CollectiveMainloopFwdSm80ILi4ELi1ELb0EN4cute5tupleIJNS5_1CILi128EEENS7_ILi64EEES8_EEELi128ENS_6half_tEfNS_4arch4Sm80ELb0ELb0ELb0ELb1ELb0ELb0ELb1ELb0EEENS1_21CollectiveEpilogueFwdINS6_IJS8_S8_S9_EEENS6_IJNS7_ILi1EEESH_SH_EEESB_SD_Li128ELb1ELb1ELb0ELb0EEENS1_19SingleTileSchedulerILb1ELb0ELb1ELi128EEEEEEEEEvNT_6ParamsE)
        /*04b8*/ 	.word	0x00000000


	//----- nvinfo : EIATTR_MIN_STACK_SIZE
	.align		4
.L_212:
        /*04bc*/ 	.byte	0x04, 0x12
        /*04be*/ 	.short	(.L_214 - .L_213)
	.align		4
.L_213:
        /*04c0*/ 	.word	index@(_ZN7cutlass13device_kernelIN5flash19enable_sm80_to_sm89INS1_16FlashAttnFwdSm80INS1_25CollectiveMainloopFwdSm80ILi4ELi1ELb0EN4cute5tupleIJNS5_1CILi128EEENS7_ILi64EEES8_EEELi128ENS_6half_tEfNS_4arch4Sm80ELb0ELb0ELb0ELb1ELb0ELb1ELb1ELb0EEENS1_21CollectiveEpilogueFwdINS6_IJS8_S8_S9_EEENS6_IJNS7_ILi1EEESH_SH_EEESB_SD_Li128ELb1ELb1ELb0ELb0EEENS1_19SingleTileSchedulerILb1ELb0ELb1ELi128EEEEEEEEEvNT_6ParamsE)
        /*04c4*/ 	.word	0x00000000


	//----- nvinfo : EIATTR_MIN_STACK_SIZE
	.align		4
.L_214:
        /*04c8*/ 	.byte	0x04, 0x12
        /*04ca*/ 	.short	(.L_216 - .L_215)
	.align		4
.L_215:
        /*04cc*/ 	.word	index@(_ZN7cutlass13device_kernelIN5flash19enable_sm80_to_sm89INS1_16FlashAttnFwdSm80INS1_25CollectiveMainloopFwdSm80ILi4ELi1ELb0EN4cute5tupleIJNS5_1CILi128EEENS7_ILi48EEES8_EEELi128ENS_6half_tEfNS_4arch4Sm80ELb0ELb1ELb0ELb0ELb0ELb0ELb1ELb0EEENS1_21CollectiveEpilogueFwdINS6_IJS8_S8_S9_EEENS6_IJNS7_ILi1EEESH_SH_EEESB_SD_Li128ELb0ELb1ELb0ELb0EEENS1_19SingleTileSchedulerILb0ELb0ELb1ELi128EEEEEEEEEvNT_6ParamsE)
        /*04d0*/ 	.word	0x00000000


	//----- nvinfo : EIATTR_MIN_STACK_SIZE
	.align		4
.L_216:
        /*04d4*/ 	.byte	0x04, 0x12
        /*04d6*/ 	.short	(.L_218 - .L_217)
	.align		4
.L_217:
        /*04d8*/ 	.word	index@(_ZN7cutlass13device_kernelIN5flash19enable_sm80_to_sm89INS1_16FlashAttnFwdSm80INS1_25CollectiveMainloopFwdSm80ILi4ELi1ELb0EN4cute5tupleIJNS5_1CILi128EEENS7_ILi48EEES8_EEELi128ENS_6half_tEfNS_4arch4Sm80ELb0ELb1ELb0ELb1ELb0ELb0ELb1ELb0EEENS1_21CollectiveEpilogueFwdINS6_IJS8_S8_S9_EEENS6_IJNS7_ILi1EEESH_SH_EEESB_SD_Li128ELb1ELb1ELb0ELb0EEENS1_19SingleTileSchedulerILb1ELb0ELb1ELi128EEEEEEEEEvNT_6ParamsE)
        /*04dc*/ 	.word	0x00000000


	//----- nvinfo : EIATTR_MIN_STACK_SIZE
	.align		4
.L_218:
        /*04e0*/ 	.byte	0x04, 0x12
        /*04e2*/ 	.short	(.L_220 - .L_219)
	.align		4
.L_219:
        /*04e4*/ 	.word	index@(_ZN7cutlass13device_kernelIN5flash19enable_sm80_to_sm89INS1_16FlashAttnFwdSm80INS1_25CollectiveMainloopFwdSm80ILi4ELi1ELb0EN4cute5tupleIJNS5_1CILi128EEENS7_ILi48EEES8_EEELi128ENS_6half_tEfNS_4arch4Sm80ELb0ELb1ELb0ELb1ELb0ELb1ELb1ELb0EEENS1_21CollectiveEpilogueFwdINS6_IJS8_S8_S9_EEENS6_IJNS7_ILi1EEESH_SH_EEESB_SD_Li128ELb1ELb1ELb0ELb0EEENS1_19SingleTileSchedulerILb1ELb0ELb1ELi128EEEEEEEEEvNT_6ParamsE)
        /*04e8*/ 	.word	0x00000000


	//----- nvinfo : EIATTR_MIN_STACK_SIZE
	.align		4
.L_220:
        /*04ec*/ 	.byte	0x04, 0x12
        /*04ee*/ 	.short	(.L_222 - .L_221)
	.align		4
.L_221:
        /*04f0*/ 	.word	index@(_ZN7cutlass13device_kernelIN5flash19enable_sm80_to_sm89INS1_16FlashAttnFwdSm80INS1_25CollectiveMainloopFwdSm80ILi4ELi1ELb0EN4cute5tupleIJNS5_1CILi128EEENS7_ILi64EEES8_EEELi128ENS_6half_tEfNS_4arch4Sm80ELb1ELb0ELb0ELb0ELb0ELb0ELb1ELb0EEENS1_21CollectiveEpilogueFwdINS6_IJS8_S8_S9_EEENS6_IJNS7_ILi1EEESH_SH_EEESB_SD_Li128ELb0ELb1ELb0ELb0EEENS1_30DynamicPersistentTileSchedulerILi128ELi128ELb0ELb1ELb0EEEEEEEEEvNT_6ParamsE)
        /*04f4*/ 	.word	0x00000000


	//----- nvinfo : EIATTR_MIN_STACK_SIZE
	.align		4
.L_222:
        /*04f8*/ 	.byte	0x04, 0x12
        /*04fa*/ 	.short	(.L_224 - .L_223)
	.align		4
.L_223:
        /*04fc*/ 	.word	index@(_ZN7cutlass13device_kernelIN5flash19enable_sm80_to_sm89INS1_16FlashAttnFwdSm80INS1_25CollectiveMainloopFwdSm80ILi4ELi1ELb0EN4cute5tupleIJNS5_1CILi128EEENS7_ILi64EEES8_EEELi128ENS_6half_tEfNS_4arch4Sm80ELb1ELb0ELb0ELb1ELb0ELb0ELb1ELb0EEENS1_21CollectiveEpilogueFwdINS6_IJS8_S8_S9_EEENS6_IJNS7_ILi1EEESH_SH_EEESB_SD_Li128ELb1ELb1ELb0ELb0EEENS1_19SingleTileSchedulerILb1ELb0ELb1ELi128EEEEEEEEEvNT_6ParamsE)
        /*0500*/ 	.word	0x00000000


	//----- nvinfo : EIATTR_MIN_STACK_SIZE
	.align		4
.L_224:
        /*0504*/ 	.byte	0x04, 0x12
        /*0506*/ 	.short	(.L_226 - .L_225)
	.align		4
.L_225:
        /*0508*/ 	.word	index@(_ZN7cutlass13device_kernelIN5flash19enable_sm80_to_sm89INS1_16FlashAttnFwdSm80INS1_25CollectiveMainloopFwdSm80ILi4ELi1ELb0EN4cute5tupleIJNS5_1CILi128EEENS7_ILi64EEES8_EEELi128ENS_6half_tEfNS_4arch4Sm80ELb1ELb0ELb0ELb1ELb0ELb1ELb1ELb0EEENS1_21CollectiveEpilogueFwdINS6_IJS8_S8_S9_EEENS6_IJNS7_ILi1EEESH_SH_EEESB_SD_Li128ELb1ELb1ELb0ELb0EEENS1_19SingleTileSchedulerILb1ELb0ELb1ELi128EEEEEEEEEvNT_6ParamsE)
        /*050c*/ 	.word	0x00000000
.L_226:


//--------------------- .nv.compat                --------------------------
	.section	.nv.compat,"",@"SHT_CUDA_COMPAT_INFO"
	.align	4
        /*0000*/ 	.byte	0x02, 0x09, 0x01, 0x00, 0x02, 0x02, 0x01, 0x00, 0x02, 0x05, 0x05, 0x00, 0x03, 0x07, 0x01, 0x01
        /*0010*/ 	.byte	0x02, 0x03, 0x00, 0x00, 0x02, 0x06, 0x01, 0x00, 0x04, 0x0b, 0x08, 0x00, 0x00, 0x00, 0x00, 0x00
        /*0020*/ 	.byte	0x00, 0x00, 0x00, 0x00


//--------------------- .nv.info._ZN7cutlass13device_kernelIN5flash19enable_sm80_to_sm89INS1_16FlashAttnFwdSm80INS1_25CollectiveMainloopFwdSm80ILi8ELi1ELb1EN4cute5tupleIJNS5_1CILi128EEES8_S8_EEELi128ENS_6half_tEfNS_4arch4Sm80ELb0ELb0ELb1ELb0ELb0ELb0ELb1ELb0EEENS1_21CollectiveEpilogueFwdIS9_NS6_IJNS7_ILi1EEESF_SF_EEESA_SC_Li256ELb0ELb1ELb0ELb0EEENS1_19SingleTileSchedulerILb0ELb0ELb1ELi128EEEEEEEEEvNT_6ParamsE --------------------------
	.section	.nv.info._ZN7cutlass13device_kernelIN5flash19enable_sm80_to_sm89INS1_16FlashAttnFwdSm80INS1_25CollectiveMainloopFwdSm80ILi8ELi1ELb1EN4cute5tupleIJNS5_1CILi128EEES8_S8_EEELi128ENS_6half_tEfNS_4arch4Sm80ELb0ELb0ELb1ELb0ELb0ELb0ELb1ELb0EEENS1_21CollectiveEpilogueFwdIS9_NS6_IJNS7_ILi1EEESF_SF_EEESA_SC_Li256ELb0ELb1ELb0ELb0EEENS1_19SingleTileSchedulerILb0ELb0ELb1ELi128EEEEEEEEEvNT_6ParamsE,"",@"SHT_CUDA_INFO"
	.sectionflags	@""
	.align	4


	//----- nvinfo : EIATTR_CUDA_API_VERSION
	.align		4
        /*0000*/ 	.byte	0x04, 0x37
        /*0002*/ 	.short	(.L_228 - .L_227)
.L_227:
        /*0004*/ 	.word	0x00000082


	//----- nvinfo : EIATTR_KPARAM_INFO
	.align		4
.L_228:
        /*0008*/ 	.byte	0x04, 0x17
        /*000a*/ 	.short	(.L_230 - .L_229)
.L_229:
        /*000c*/ 	.word	0x00000000
        /*0010*/ 	.short	0x0000
        /*0012*/ 	.short	0x0000
        /*0014*/ 	.byte	0x00, 0xf0, 0x61, 0x10


	//----- nvinfo : EIATTR_SPARSE_MMA_MASK
	.align		4
.L_230:
        /*0018*/ 	.byte	0x03, 0x50
        /*001a*/ 	.short	0x0000


	//----- nvinfo : EIATTR_MAXREG_COUNT
	.align		4
        /*001c*/ 	.byte	0x03, 0x1b
        /*001e*/ 	.short	0x00ff


	//----- nvinfo : EIATTR_MERCURY_ISA_VERSION
	.align		4
        /*0020*/ 	.byte	0x03, 0x5f
        /*0022*/ 	.short	0x0101


	//----- nvinfo : EIATTR_EXIT_INSTR_OFFSETS
	.align		4
        /*0024*/ 	.byte	0x04, 0x1c
        /*0026*/ 	.short	(.L_232 - .L_231)


	//   ....[0]....
.L_231:
        /*0028*/ 	.word	0x00000010


	//----- nvinfo : EIATTR_MAX_THREADS
	.align		4
.L_232:
        /*002c*/ 	.byte	0x04, 0x05
        /*002e*/ 	.short	(.L_234 - .L_233)
.L_233:
        /*0030*/ 	.word	0x00000100
        /*0034*/ 	.word	0x00000001
        /*0038*/ 	.word	0x00000001


	//----- nvinfo : EIATTR_CBANK_PARAM_SIZE
	.align		4
.L_234:
        /*003c*/ 	.byte	0x03, 0x19
        /*003e*/ 	.short	0x0418


	//----- nvinfo : EIATTR_PARAM_CBANK
	.align		4
        /*0040*/ 	.byte	0x04, 0x0a
        /*0042*/ 	.short	(.L_236 - .L_235)
	.align		4
.L_235:
        /*0044*/ 	.word	index@(.nv.constant0._ZN7cutlass13device_kernelIN5flash19enable_sm80_to_sm89INS1_16FlashAttnFwdSm80INS1_25CollectiveMainloopFwdSm80ILi8ELi1ELb1EN4cute5tupleIJNS5_1CILi128EEES8_S8_EEELi128ENS_6half_tEfNS_4arch4Sm80ELb0ELb0ELb1ELb0ELb0ELb0ELb1ELb0EEENS1_21CollectiveEpilogueFwdIS9_NS6_IJNS7_ILi1EEESF_SF_EEESA_SC_Li256ELb0ELb1ELb0ELb0EEENS1_19SingleTileSchedulerILb0ELb0ELb1ELi128EEEEEEEEEvNT_6ParamsE)
        /*0048*/ 	.short	0x0210
        /*004a*/ 	.short	0x0418


	//----- nvinfo : EIATTR_SW_WAR
	.align		4
.L_236:
        /*004c*/ 	.byte	0x04, 0x36
        /*004e*/ 	.short	(.L_238 - .L_237)
.L_237:
        /*0050*/ 	.word	0x00000008
.L_238:


//--------------------- .nv.info._ZN7cutlass13device_kernelIN5flash19enable_sm80_to_sm89INS1_16FlashAttnFwdSm80INS1_25CollectiveMainloopFwdSm80ILi8ELi1ELb1EN4cute5tupleIJNS5_1CILi128EEES8_S8_EEELi128ENS_6half_tEfNS_4arch4Sm80ELb0ELb0ELb1ELb1ELb0ELb0ELb1ELb0EEENS1_21CollectiveEpilogueFwdIS9_NS6_IJNS7_ILi1EEESF_SF_EEESA_SC_Li256ELb1ELb1ELb0ELb0EEENS1_19SingleTileSchedulerILb1ELb0ELb1ELi128EEEEEEEEEvNT_6ParamsE --------------------------
	.section	.nv.info._ZN7cutlass13device_kernelIN5flash19enable_sm80_to_sm89INS1_16FlashAttnFwdSm80INS1_25CollectiveMainloopFwdSm80ILi8ELi1ELb1EN4cute5tupleIJNS5_1CILi128EEES8_S8_EEELi128ENS_6half_tEfNS_4arch4Sm80ELb0ELb0ELb1ELb1ELb0ELb0ELb1ELb0EEENS1_21CollectiveEpilogueFwdIS9_NS6_IJNS7_ILi1EEESF_SF_EEESA_SC_Li256ELb1ELb1ELb0ELb0EEENS1_19SingleTileSchedulerILb1ELb0ELb1ELi128EEEEEEEEEvNT_6ParamsE,"",@"SHT_CUDA_INFO"
	.sectionflags	@""
	.align	4


	//----- nvinfo : EIATTR_CUDA_API_VERSION
	.align		4
        /*0000*/ 	.byte	0x04, 0x37
        /*0002*/ 	.short	(.L_240 - .L_239)
.L_239:
        /*0004*/ 	.word	0x00000082


	//----- nvinfo : EIATTR_KPARAM_INFO
	.align		4
.L_240:
        /*0008*/ 	.byte	0x04, 0x17
        /*000a*/ 	.short	(.L_242 - .L_241)
.L_241:
        /*000c*/ 	.word	0x00000000
        /*0010*/ 	.short	0x0000
        /*0012*/ 	.short	0x0000
        /*0014*/ 	.byte	0x00, 0xf0, 0x61, 0x10


	//----- nvinfo : EIATTR_SPARSE_MMA_MASK
	.align		4
.L_242:
        /*0018*/ 	.byte	0x03, 0x50
        /*001a*/ 	.short	0x0000


	//----- nvinfo : EIATTR_MAXREG_COUNT
	.align		4
        /*001c*/ 	.byte	0x03, 0x1b
        /*001e*/ 	.short	0x00ff


	//----- nvinfo : EIATTR_MERCURY_ISA_VERSION
	.align		4
        /*0020*/ 	.byte	0x03, 0x5f
        /*0022*/ 	.short	0x0101


	//----- nvinfo : EIATTR_EXIT_INSTR_OFFSETS
	.align		4
        /*0024*/ 	.byte	0x04, 0x1c
        /*0026*/ 	.short	(.L_244 - .L_243)


	//   ....[0]....
.L_243:
        /*0028*/ 	.word	0x00000010


	//----- nvinfo : EIATTR_MAX_THREADS
	.align		4
.L_244:
        /*002c*/ 	.byte	0x04, 0x05
        /*002e*/ 	.short	(.L_246 - .L_245)
.L_245:
        /*0030*/ 	.word	0x00000100
        /*0034*/ 	.word	0x00000001
        /*0038*/ 	.word	0x00000001


	//----- nvinfo : EIATTR_CBANK_PARAM_SIZE
	.align		4
.L_246:
        /*003c*/ 	.byte	0x03, 0x19
        /*003e*/ 	.short	0x0418


	//----- nvinfo : EIATTR_PARAM_CBANK
	.align		4
        /*0040*/ 	.byte	0x04, 0x0a
        /*0042*/ 	.short	(.L_248 - .L_247)
	.align		4
.L_247:
        /*0044*/ 	.word	index@(.nv.constant0._ZN7cutlass13device_kernelIN5flash19enable_sm80_to_sm89INS1_16FlashAttnFwdSm80INS1_25CollectiveMainloopFwdSm80ILi8ELi1ELb1EN4cute5tupleIJNS5_1CILi128EEES8_S8_EEELi128ENS_6half_tEfNS_4arch4Sm80ELb0ELb0ELb1ELb1ELb0ELb0ELb1ELb0EEENS1_21CollectiveEpilogueFwdIS9_NS6_IJNS7_ILi1EEESF_SF_EEESA_SC_Li256ELb1ELb1ELb0ELb0EEENS1_19SingleTileSchedulerILb1ELb0ELb1ELi128EEEEEEEEEvNT_6ParamsE)
        /*0048*/ 	.short	0x0210
        /*004a*/ 	.short	0x0418


	//----- nvinfo : EIATTR_SW_WAR
	.align		4
.L_248:
        /*004c*/ 	.byte	0x04, 0x36
        /*004e*/ 	.short	(.L_250 - .L_249)
.L_249:
        /*0050*/ 	.word	0x00000008
.L_250:


//--------------------- .nv.info._ZN7cutlass13device_kernelIN5flash19enable_sm80_to_sm89INS1_16FlashAttnFwdSm80INS1_25CollectiveMainloopFwdSm80ILi8ELi1ELb1EN4cute5tupleIJNS5_1CILi128EEES8_S8_EEELi128ENS_6half_tEfNS_4arch4Sm80ELb0ELb0ELb1ELb1ELb0ELb1ELb1ELb0EEENS1_21CollectiveEpilogueFwdIS9_NS6_IJNS7_ILi1EEESF_SF_EEESA_SC_Li256ELb1ELb1ELb0ELb0EEENS1_19SingleTileSchedulerILb1ELb0ELb1ELi128EEEEEEEEEvNT_6ParamsE --------------------------
	.section	.nv.info._ZN7cutlass13device_kernelIN5flash19enable_sm80_to_sm89INS1_16FlashAttnFwdSm80INS1_25CollectiveMainloopFwdSm80ILi8ELi1ELb1EN4cute5tupleIJNS5_1CILi128EEES8_S8_EEELi128ENS_6half_tEfNS_4arch4Sm80ELb0ELb0ELb1ELb1ELb0ELb1ELb1ELb0EEENS1_21CollectiveEpilogueFwdIS9_NS6_IJNS7_ILi1EEESF_SF_EEESA_SC_Li256ELb1ELb1ELb0ELb0EEENS1_19SingleTileSchedulerILb1ELb0ELb1ELi128EEEEEEEEEvNT_6ParamsE,"",@"SHT_CUDA_INFO"
	.sectionflags	@""
	.align	4


	//----- nvinfo : EIATTR_CUDA_API_VERSION
	.align		4
        /*0000*/ 	.byte	0x04, 0x37
        /*0002*/ 	.short	(.L_252 - .L_251)
.L_251:
        /*0004*/ 	.word	0x00000082


	//----- nvinfo : EIATTR_KPARAM_INFO
	.align		4
.L_252:
        /*0008*/ 	.byte	0x04, 0x17
        /*000a*/ 	.short	(.L_254 - .L_253)
.L_253:
        /*000c*/ 	.word	0x00000000
        /*0010*/ 	.short	0x0000
        /*0012*/ 	.short	0x0000
        /*0014*/ 	.byte	0x00, 0xf0, 0x61, 0x10


	//----- nvinfo : EIATTR_SPARSE_MMA_MASK
	.align		4
.L_254:
        /*0018*/ 	.byte	0x03, 0x50
        /*001a*/ 	.short	0x0000


	//----- nvinfo : EIATTR_MAXREG_COUNT
	.align		4
        /*001c*/ 	.byte	0x03, 0x1b
        /*001e*/ 	.short	0x00ff


	//----- nvinfo : EIATTR_MERCURY_ISA_VERSION
	.align		4
        /*0020*/ 	.byte	0x03, 0x5f
        /*0022*/ 	.short	0x0101


	//----- nvinfo : EIATTR_EXIT_INSTR_OFFSETS
	.align		4
        /*0024*/ 	.byte	0x04, 0x1c
        /*0026*/ 	.short	(.L_256 - .L_255)


	//   ....[0]....
.L_255:
        /*0028*/ 	.word	0x00000010


	//----- nvinfo : EIATTR_MAX_THREADS
	.align		4
.L_256:
        /*002c*/ 	.byte	0x04, 0x05
        /*002e*/ 	.short	(.L_258 - .L_257)
.L_257:
        /*0030*/ 	.word	0x00000100
        /*0034*/ 	.word	0x00000001
        /*0038*/ 	.word	0x00000001


	//----- nvinfo : EIATTR_CBANK_PARAM_SIZE
	.align		4
.L_258:
        /*003c*/ 	.byte	0x03, 0x19
        /*003e*/ 	.short	0x0418


	//----- nvinfo : EIATTR_PARAM_CBANK
	.align		4
        /*0040*/ 	.byte	0x04, 0x0a
        /*0042*/ 	.short	(.L_260 - .L_259)
	.align		4
.L_259:
        /*0044*/ 	.word	index@(.nv.constant0._ZN7cutlass13device_kernelIN5flash19enable_sm80_to_sm89INS1_16FlashAttnFwdSm80INS1_25CollectiveMainloopFwdSm80ILi8ELi1ELb1EN4cute5tupleIJNS5_1CILi128EEES8_S8_EEELi128ENS_6half_tEfNS_4arch4Sm80ELb0ELb0ELb1ELb1ELb0ELb1ELb1ELb0EEENS1_21CollectiveEpilogueFwdIS9_NS6_IJNS7_ILi1EEESF_SF_EEESA_SC_Li256ELb1ELb1ELb0ELb0EEENS1_19SingleTileSchedulerILb1ELb0ELb1ELi128EEEEEEEEEvNT_6ParamsE)
        /*0048*/ 	.short	0x0210
        /*004a*/ 	.short	0x0418


	//----- nvinfo : EIATTR_SW_WAR
	.align		4
.L_260:
        /*004c*/ 	.byte	0x04, 0x36
        /*004e*/ 	.short	(.L_262 - .L_261)
.L_261:
        /*0050*/ 	.word	0x00000008
.L_262:


//--------------------- .nv.info._ZN7cutlass13device_kernelIN5flash19enable_sm80_to_sm89INS1_16FlashAttnFwdSm80INS1_25CollectiveMainloopFwdSm80ILi8ELi1ELb1EN4cute5tupleIJNS5_1CILi128EEENS7_ILi96EEES8_EEELi128ENS_6half_tEfNS_4arch4Sm80ELb0ELb1ELb1ELb0ELb0ELb0ELb1ELb0EEENS1_21CollectiveEpilogueFwdINS6_IJS8_S8_S9_EEENS6_IJNS7_ILi1EEESH_SH_EEESB_SD_Li256ELb0ELb1ELb0ELb0EEENS1_19SingleTileSchedulerILb0ELb0ELb1ELi128EEEEEEEEEvNT_6ParamsE --------------------------
	.section	.nv.info._ZN7cutlass13device_kernelIN5flash19enable_sm80_to_sm89INS1_16FlashAttnFwdSm80INS1_25CollectiveMainloopFwdSm80ILi8ELi1ELb1EN4cute5tupleIJNS5_1CILi128EEENS7_ILi96EEES8_EEELi128ENS_6half_tEfNS_4arch4Sm80ELb0ELb1ELb1ELb0ELb0ELb0ELb1ELb0EEENS1_21CollectiveEpilogueFwdINS6_IJS8_S8_S9_EEENS6_IJNS7_ILi1EEESH_SH_EEESB_SD_Li256ELb0ELb1ELb0ELb0EEENS1_19SingleTileSchedulerILb0ELb0ELb1ELi128EEEEEEEEEvNT_6ParamsE,"",@"SHT_CUDA_INFO"
	.sectionflags	@""
	.align	4


	//----- nvinfo : EIATTR_CUDA_API_VERSION
	.align		4
        /*0000*/ 	.byte	0x04, 0x37
        /*0002*/ 	.short	(.L_264 - .L_263)
.L_263:
        /*0004*/ 	.word	0x00000082


	//----- nvinfo : EIATTR_KPARAM_INFO
	.align		4
.L_264:
        /*0008*/ 	.byte	0x04, 0x17
        /*000a*/ 	.short	(.L_266 - .L_265)
.L_265:
        /*000c*/ 	.word	0x00000000
        /*0010*/ 	.short	0x0000
        /*0012*/ 	.short	0x0000
        /*0014*/ 	.byte	0x00, 0xf0, 0x61, 0x10


	//----- nvinfo : EIATTR_SPARSE_MMA_MASK
	.align		4
.L_266:
        /*0018*/ 	.byte	0x03, 0x50
        /*001a*/ 	.short	0x0000


	//----- nvinfo : EIATTR_MAXREG_COUNT
	.align		4
        /*001c*/ 	.byte	0x03, 0x1b
        /*001e*/ 	.short	0x00ff


	//----- nvinfo : EIATTR_MERCURY_ISA_VERSION
	.align		4
        /*0020*/ 	.byte	0x03, 0x5f
        /*0022*/ 	.short	0x0101


	//----- nvinfo : EIATTR_EXIT_INSTR_OFFSETS
	.align		4
        /*0024*/ 	.byte	0x04, 0x1c
        /*0026*/ 	.short	(.L_268 - .L_267)


	//   ....[0]....
.L_267:
        /*0028*/ 	.word	0x00000010


	//----- nvinfo : EIATTR_MAX_THREADS
	.align		4
.L_268:
        /*002c*/ 	.byte	0x04, 0x05
        /*002e*/ 	.short	(.L_270 - .L_269)
.L_269:
        /*0030*/ 	.word	0x00000100
        /*0034*/ 	.word	0x00000001
        /*0038*/ 	.word	0x00000001


	//----- nvinfo : EIATTR_CBANK_PARAM_SIZE
	.align		4
.L_270:
        /*003c*/ 	.byte	0x03, 0x19
        /*003e*/ 	.short	0x0418


	//----- nvinfo : EIATTR_PARAM_CBANK
	.align		4
        /*0040*/ 	.byte	0x04, 0x0a
        /*0042*/ 	.short	(.L_272 - .L_271)
	.align		4
.L_271:
        /*0044*/ 	.word	index@(.nv.constant0._ZN7cutlass13device_kernelIN5flash19enable_sm80_to_sm89INS1_16FlashAttnFwdSm80INS1_25CollectiveMainloopFwdSm80ILi8ELi1ELb1EN4cute5tupleIJNS5_1CILi128EEENS7_ILi96EEES8_EEELi128ENS_6half_tEfNS_4arch4Sm80ELb0ELb1ELb1ELb0ELb0ELb0ELb1ELb0EEENS1_21CollectiveEpilogueFwdINS6_IJS8_S8_S9_EEENS6_IJNS7_ILi1EEESH_SH_EEESB_SD_Li256ELb0ELb1ELb0ELb0EEENS1_19SingleTileSchedulerILb0ELb0ELb1ELi128EEEEEEEEEvNT_6ParamsE)
        /*0048*/ 	.short	0x0210
        /*004a*/ 	.short	0x0418


	//----- nvinfo : EIATTR_SW_WAR
	.align		4
.L_272:
        /*004c*/ 	.byte	0x04, 0x36
        /*004e*/ 	.short	(.L_274 - .L_273)
.L_273:
        /*0050*/ 	.word	0x00000008
.L_274:


//--------------------- .nv.info._ZN7cutlass13device_kernelIN5flash19enable_sm80_to_sm89INS1_16FlashAttnFwdSm80INS1_25CollectiveMainloopFwdSm80ILi8ELi1ELb1EN4cute5tupleIJNS5_1CILi128EEENS7_ILi96EEES8_EEELi128ENS_6half_tEfNS_4arch4Sm80ELb0ELb1ELb1ELb1ELb0ELb0ELb1ELb0EEENS1_21CollectiveEpilogueFwdINS6_IJS8_S8_S9_EEENS6_IJNS7_ILi1EEESH_SH_EEESB_SD_Li256ELb1ELb1ELb0ELb0EEENS1_19SingleTileSchedulerILb1ELb0ELb1ELi128EEEEEEEEEvNT_6ParamsE --------------------------
	.section	.nv.info._ZN7cutlass13device_kernelIN5flash19enable_sm80_to_sm89INS1_16FlashAttnFwdSm80INS1_25CollectiveMainloopFwdSm80ILi8ELi1ELb1EN4cute5tupleIJNS5_1CILi128EEENS7_ILi96EEES8_EEELi128ENS_6half_tEfNS_4arch4Sm80ELb0ELb1ELb1ELb1ELb0ELb0ELb1ELb0EEENS1_21CollectiveEpilogueFwdINS6_IJS8_S8_S9_EEENS6_IJNS7_ILi1EEESH_SH_EEESB_SD_Li256ELb1ELb1ELb0ELb0EEENS1_19SingleTileSchedulerILb1ELb0ELb1ELi128EEEEEEEEEvNT_6ParamsE,"",@"SHT_CUDA_INFO"
	.sectionflags	@""
	.align	4


	//----- nvinfo : EIATTR_CUDA_API_VERSION
	.align		4
        /*0000*/ 	.byte	0x04, 0x37
        /*0002*/ 	.short	(.L_276 - .L_275)
.L_275:
        /*0004*/ 	.word	0x00000082


	//----- nvinfo : EIATTR_KPARAM_INFO
	.align		4
.L_276:
        /*0008*/ 	.byte	0x04, 0x17
        /*000a*/ 	.short	(.L_278 - .L_277)
.L_277:
        /*000c*/ 	.word	0x00000000
        /*0010*/ 	.short	0x0000
        /*0012*/ 	.short	0x0000
        /*0014*/ 	.byte	0x00, 0xf0, 0x61, 0x10


	//----- nvinfo : EIATTR_SPARSE_MMA_MASK
	.align		4
.L_278:
        /*0018*/ 	.byte	0x03, 0x50
        /*001a*/ 	.short	0x0000


	//----- nvinfo : EIATTR_MAXREG_COUNT
	.align		4
        /*001c*/ 	.byte	0x03, 0x1b
        /*001e*/ 	.short	0x00ff


	//----- nvinfo : EIATTR_MERCURY_ISA_VERSION
	.align		4
        /*0020*/ 	.byte	0x03, 0x5f
        /*0022*/ 	.short	0x0101


	//----- nvinfo : EIATTR_EXIT_INSTR_OFFSETS
	.align		4
        /*0024*/ 	.byte	0x04, 0x1c
        /*0026*/ 	.short	(.L_280 - .L_279)


	//   ....[0]....
.L_279:
        /*0028*/ 	.word	0x00000010


	//----- nvinfo : EIATTR_MAX_THREADS
	.align		4
.L_280:
        /*002c*/ 	.byte	0x04, 0x05
        /*002e*/ 	.short	(.L_282 - .L_281)
.L_281:
        /*0030*/ 	.word	0x00000100
        /*0034*/ 	.word	0x00000001
        /*0038*/ 	.word	0x00000001


	//----- nvinfo : EIATTR_CBANK_PARAM_SIZE
	.align		4
.L_282:
        /*003c*/ 	.byte	0x03, 0x19
        /*003e*/ 	.short	0x0418


	//----- nvinfo : EIATTR_PARAM_CBANK
	.align		4
        /*0040*/ 	.byte	0x04, 0x0a
        /*0042*/ 	.short	(.L_284 - .L_283)
	.align		4
.L_283:
        /*0044*/ 	.word	index@(.nv.constant0._ZN7cutlass13device_kernelIN5flash19enable_sm80_to_sm89INS1_16FlashAttnFwdSm80INS1_25CollectiveMainloopFwdSm80ILi8ELi1ELb1EN4cute5tupleIJNS5_1CILi128EEENS7_ILi96EEES8_EEELi128ENS_6half_tEfNS_4arch4Sm80ELb0ELb1ELb1ELb1ELb0ELb0ELb1ELb0EEENS1_21CollectiveEpilogueFwdINS6_IJS8_S8_S9_EEENS6_IJNS7_ILi1EEESH_SH_EEESB_SD_Li256ELb1ELb1ELb0ELb0EEENS1_19SingleTileSchedulerILb1ELb0ELb1ELi128EEEEEEEEEvNT_6ParamsE)
        /*0048*/ 	.short	0x0210
        /*004a*/ 	.short	0x0418


	//----- nvinfo : EIATTR_SW_WAR
	.align		4
.L_284:
        /*004c*/ 	.byte	0x04, 0x36
        /*004e*/ 	.short	(.L_286 - .L_285)
.L_285:
        /*0050*/ 	.word	0x00000008
.L_286:


//--------------------- .nv.info._ZN7cutlass13device_kernelIN5flash19enable_sm80_to_sm89INS1_16FlashAttnFwdSm80INS1_25CollectiveMainloopFwdSm80ILi8ELi1ELb1EN4cute5tupleIJNS5_1CILi128EEENS7_ILi96EEES8_EEELi128ENS_6half_tEfNS_4arch4Sm80ELb0ELb1ELb1ELb1ELb0ELb1ELb1ELb0EEENS1_21CollectiveEpilogueFwdINS6_IJS8_S8_S9_EEENS6_IJNS7_ILi1EEESH_SH_EEESB_SD_Li256ELb1ELb1ELb0ELb0EEENS1_19SingleTileSchedulerILb1ELb0ELb1ELi128EEEEEEEEEvNT_6ParamsE --------------------------
	.section	.nv.info._ZN7cutlass13device_kernelIN5flash19enable_sm80_to_sm89INS1_16FlashAttnFwdSm80INS1_25CollectiveMainloopFwdSm80ILi8ELi1ELb1EN4cute5tupleIJNS5_1CILi128EEENS7_ILi96EEES8_EEELi128ENS_6half_tEfNS_4arch4Sm80ELb0ELb1ELb1ELb1ELb0ELb1ELb1ELb0EEENS1_21CollectiveEpilogueFwdINS6_IJS8_S8_S9_EEENS6_IJNS7_ILi1EEESH_SH_EEESB_SD_Li256ELb1ELb1ELb0ELb0EEENS1_19SingleTileSchedulerILb1ELb0ELb1ELi128EEEEEEEEEvNT_6ParamsE,"",@"SHT_CUDA_INFO"
	.sectionflags	@""
	.align	4


	//----- nvinfo : EIATTR_CUDA_API_VERSION
	.align		4
        /*0000*/ 	.byte	0x04, 0x37
        /*0002*/ 	.short	(.L_288 - .L_287)
.L_287:
        /*0004*/ 	.word	0x00000082


	//----- nvinfo : EIATTR_KPARAM_INFO
	.align		4
.L_288:
        /*0008*/ 	.byte	0x04, 0x17
        /*000a*/ 	.short	(.L_290 - .L_289)
.L_289:
        /*000c*/ 	.word	0x00000000
        /*0010*/ 	.short	0x0000
        /*0012*/ 	.short	0x0000
        /*0014*/ 	.byte	0x00, 0xf0, 0x61, 0x10


	//----- nvinfo : EIATTR_SPARSE_MMA_MASK
	.align		4
.L_290:
        /*0018*/ 	.byte	0x03, 0x50
        /*001a*/ 	.short	0x0000


	//----- nvinfo : EIATTR_MAXREG_COUNT
	.align		4
        /*001c*/ 	.byte	0x03, 0x1b
        /*001e*/ 	.short	0x00ff


	//----- nvinfo : EIATTR_MERCURY_ISA_VERSION
	.align		4
        /*0020*/ 	.byte	0x03, 0x5f
        /*0022*/ 	.short	0x0101


	//----- nvinfo : EIATTR_EXIT_INSTR_OFFSETS
	.align		4
        /*0024*/ 	.byte	0x04, 0x1c
        /*0026*/ 	.short	(.L_292 - .L_291)


	//   ....[0]....
.L_291:
        /*0028*/ 	.word	0x00000010


	//----- nvinfo : EIATTR_MAX_THREADS
	.align		4
.L_292:
        /*002c*/ 	.byte	0x04, 0x05
        /*002e*/ 	.short	(.L_294 - .L_293)
.L_293:
        /*0030*/ 	.word	0x00000100
        /*0034*/ 	.word	0x00000001
        /*0038*/ 	.word	0x00000001


	//----- nvinfo : EIATTR_CBANK_PARAM_SIZE
	.align		4
.L_294:
        /*003c*/ 	.byte	0x03, 0x19
        /*003e*/ 	.short	0x0418


	//----- nvinfo : EIATTR_PARAM_CBANK
	.align		4
        /*0040*/ 	.byte	0x04, 0x0a
        /*0042*/ 	.short	(.L_296 - .L_295)
	.align		4
.L_295:
        /*0044*/ 	.word	index@(.nv.constant0._ZN7cutlass13device_kernelIN5flash19enable_sm80_to_sm89INS1_16FlashAttnFwdSm80INS1_25CollectiveMainloopFwdSm80ILi8ELi1ELb1EN4cute5tupleIJNS5_1CILi128EEENS7_ILi96EEES8_EEELi128ENS_6half_tEfNS_4arch4Sm80ELb0ELb1ELb1ELb1ELb0ELb1ELb1ELb0EEENS1_21CollectiveEpilogueFwdINS6_IJS8_S8_S9_EEENS6_IJNS7_ILi1EEESH_SH_EEESB_SD_Li256ELb1ELb1ELb0ELb0EEENS1_19SingleTileSchedulerILb1ELb0ELb1ELi128EEEEEEEEEvNT_6ParamsE)
        /*0048*/ 	.short	0x0210
        /*004a*/ 	.short	0x0418


	//----- nvinfo : EIATTR_SW_WAR
	.align		4
.L_296:
        /*004c*/ 	.byte	0x04, 0x36
        /*004e*/ 	.short	(.L_298 - .L_297)
.L_297:
        /*0050*/ 	.word	0x00000008
.L_298:


//--------------------- .nv.info._ZN7cutlass13device_kernelIN5flash19enable_sm80_to_sm89INS1_16FlashAttnFwdSm80INS1_25CollectiveMainloopFwdSm80ILi8ELi1ELb1EN4cute5tupleIJNS5_1CILi128EEES8_S8_EEELi128ENS_6half_tEfNS_4arch4Sm80ELb1ELb0ELb1ELb0ELb0ELb0ELb1ELb0EEENS1_21CollectiveEpilogueFwdIS9_NS6_IJNS7_ILi1EEESF_SF_EEESA_SC_Li256ELb0ELb1ELb0ELb0EEENS1_30DynamicPersistentTileSchedulerILi256ELi256ELb0ELb1ELb0EEEEEEEEEvNT_6ParamsE --------------------------
	.section	.nv.info._ZN7cutlass13device_kernelIN5flash19enable_sm80_to_sm89INS1_16FlashAttnFwdSm80INS1_25CollectiveMainloopFwdSm80ILi8ELi1ELb1EN4cute5tupleIJNS5_1CILi128EEES8_S8_EEELi128ENS_6half_tEfNS_4arch4Sm80ELb1ELb0ELb1ELb0ELb0ELb0ELb1ELb0EEENS1_21CollectiveEpilogueFwdIS9_NS6_IJNS7_ILi1EEESF_SF_EEESA_SC_Li256ELb0ELb1ELb0ELb0EEENS1_30DynamicPersistentTileSchedulerILi256ELi256ELb0ELb1ELb0EEEEEEEEEvNT_6ParamsE,"",@"SHT_CUDA_INFO"
	.sectionflags	@""
	.align	4


	//----- nvinfo : EIATTR_CUDA_API_VERSION
	.align		4
        /*0000*/ 	.byte	0x04, 0x37
        /*0002*/ 	.short	(.L_300 - .L_299)
.L_299:
        /*0004*/ 	.word	0x00000082


	//----- nvinfo : EIATTR_KPARAM_INFO
	.align		4
.L_300:
        /*0008*/ 	.byte	0x04, 0x17
        /*000a*/ 	.short	(.L_302 - .L_301)
.L_301:
        /*000c*/ 	.word	0x00000000
        /*0010*/ 	.short	0x0000
        /*0012*/ 	.short	0x0000
        /*0014*/ 	.byte	0x00, 0xf0, 0xa1, 0x10


	//----- nvinfo : EIATTR_SPARSE_MMA_MASK
	.align		4
.L_302:
        /*0018*/ 	.byte	0x03, 0x50
        /*001a*/ 	.short	0x0000


	//----- nvinfo : EIATTR_MAXREG_COUNT
	.align		4
        /*001c*/ 	.byte	0x03, 0x1b
        /*001e*/ 	.short	0x00ff


	//----- nvinfo : EIATTR_MERCURY_ISA_VERSION
	.align		4
        /*0020*/ 	.byte	0x03, 0x5f
        /*0022*/ 	.short	0x0101


	//----- nvinfo : EIATTR_EXIT_INSTR_OFFSETS
	.align		4
        /*0024*/ 	.byte	0x04, 0x1c
        /*0026*/ 	.short	(.L_304 - .L_303)


	//   ....[0]....
.L_303:
        /*0028*/ 	.word	0x00000010


	//----- nvinfo : EIATTR_MAX_THREADS
	.align		4
.L_304:
        /*002c*/ 	.byte	0x04, 0x05
        /*002e*/ 	.short	(.L_306 - .L_305)
.L_305:
        /*0030*/ 	.word	0x00000100
        /*0034*/ 	.word	0x00000001
        /*0038*/ 	.word	0x00000001


	//----- nvinfo : EIATTR_CBANK_PARAM_SIZE
	.align		4
.L_306:
        /*003c*/ 	.byte	0x03, 0x19
        /*003e*/ 	.short	0x0428


	//----- nvinfo : EIATTR_PARAM_CBANK
	.align		4
        /*0040*/ 	.byte	0x04, 0x0a
        /*0042*/ 	.short	(.L_308 - .L_307)
	.align		4
.L_307:
        /*0044*/ 	.word	index@(.nv.constant0._ZN7cutlass13device_kernelIN5flash19enable_sm80_to_sm89INS1_16FlashAttnFwdSm80INS1_25CollectiveMainloopFwdSm80ILi8ELi1ELb1EN4cute5tupleIJNS5_1CILi128EEES8_S8_EEELi128ENS_6half_tEfNS_4arch4Sm80ELb1ELb0ELb1ELb0ELb0ELb0ELb1ELb0EEENS1_21CollectiveEpilogueFwdIS9_NS6_IJNS7_ILi1EEESF_SF_EEESA_SC_Li256ELb0ELb1ELb0ELb0EEENS1_30DynamicPersistentTileSchedulerILi256ELi256ELb0ELb1ELb0EEEEEEEEEvNT_6ParamsE)
        /*0048*/ 	.short	0x0210
        /*004a*/ 	.short	0x0428


	//----- nvinfo : EIATTR_SW_WAR
	.align		4
.L_308:
        /*004c*/ 	.byte	0x04, 0x36
        /*004e*/ 	.short	(.L_310 - .L_309)
.L_309:
        /*0050*/ 	.word	0x00000008
.L_310:


//--------------------- .nv.info._ZN7cutlass13device_kernelIN5flash19enable_sm80_to_sm89INS1_16FlashAttnFwdSm80INS1_25CollectiveMainloopFwdSm80ILi8ELi1ELb1EN4cute5tupleIJNS5_1CILi128EEES8_S8_EEELi128ENS_6half_tEfNS_4arch4Sm80ELb1ELb0ELb1ELb1ELb0ELb0ELb1ELb0EEENS1_21CollectiveEpilogueFwdIS9_NS6_IJNS7_ILi1EEESF_SF_EEESA_SC_Li256ELb1ELb1ELb0ELb0EEENS1_19SingleTileSchedulerILb1ELb0ELb1ELi128EEEEEEEEEvNT_6ParamsE --------------------------
	.section	.nv.info._ZN7cutlass13device_kernelIN5flash19enable_sm80_to_sm89INS1_16FlashAttnFwdSm80INS1_25CollectiveMainloopFwdSm80ILi8ELi1ELb1EN4cute5tupleIJNS5_1CILi128EEES8_S8_EEELi128ENS_6half_tEfNS_4arch4Sm80ELb1ELb0ELb1ELb1ELb0ELb0ELb1ELb0EEENS1_21CollectiveEpilogueFwdIS9_NS6_IJNS7_ILi1EEESF_SF_EEESA_SC_Li256ELb1ELb1ELb0ELb0EEENS1_19SingleTileSchedulerILb1ELb0ELb1ELi128EEEEEEEEEvNT_6ParamsE,"",@"SHT_CUDA_INFO"
	.sectionflags	@""
	.align	4


	//----- nvinfo : EIATTR_CUDA_API_VERSION
	.align		4
        /*0000*/ 	.byte	0x04, 0x37
        /*0002*/ 	.short	(.L_312 - .L_311)
.L_311:
        /*0004*/ 	.word	0x00000082


	//----- nvinfo : EIATTR_KPARAM_INFO
	.align		4
.L_312:
        /*0008*/ 	.byte	0x04, 0x17
        /*000a*/ 	.short	(.L_314 - .L_313)
.L_313:
        /*000c*/ 	.word	0x00000000
        /*0010*/ 	.short	0x0000
        /*0012*/ 	.short	0x0000
        /*0014*/ 	.byte	0x00, 0xf0, 0x61, 0x10


	//----- nvinfo : EIATTR_SPARSE_MMA_MASK
	.align		4
.L_314:
        /*0018*/ 	.byte	0x03, 0x50
        /*001a*/ 	.short	0x0000


	//----- nvinfo : EIATTR_MAXREG_COUNT
	.align		4
        /*001c*/ 	.byte	0x03, 0x1b
        /*001e*/ 	.short	0x00ff


	//----- nvinfo : EIATTR_MERCURY_ISA_VERSION
	.align		4
        /*0020*/ 	.byte	0x03, 0x5f
        /*0022*/ 	.short	0x0101


	//----- nvinfo : EIATTR_EXIT_INSTR_OFFSETS
	.align		4
        /*0024*/ 	.byte	0x04, 0x1c
        /*0026*/ 	.short	(.L_316 - .L_315)


	//   ....[0]....
.L_315:
        /*0028*/ 	.word	0x00000010


	//----- nvinfo : EIATTR_MAX_THREADS
	.align		4
.L_316:
        /*002c*/ 	.byte	0x04, 0x05
        /*002e*/ 	.short	(.L_318 - .L_317)
.L_317:
        /*0030*/ 	.word	0x00000100
        /*0034*/ 	.word	0x00000001
        /*0038*/ 	.word	0x00000001


	//----- nvinfo : EIATTR_CBANK_PARAM_SIZE
	.align		4
.L_318:
        /*003c*/ 	.byte	0x03, 0x19
        /*003e*/ 	.short	0x0418


	//----- nvinfo : EIATTR_PARAM_CBANK
	.align		4
        /*0040*/ 	.byte	0x04, 0x0a
        /*0042*/ 	.short	(.L_320 - .L_319)
	.align		4
.L_319:
        /*0044*/ 	.word	index@(.nv.constant0._ZN7cutlass13device_kernelIN5flash19enable_sm80_to_sm89INS1_16FlashAttnFwdSm80INS1_25CollectiveMainloopFwdSm80ILi8ELi1ELb1EN4cute5tupleIJNS5_1CILi128EEES8_S8_EEELi128ENS_6half_tEfNS_4arch4Sm80ELb1ELb0ELb1ELb1ELb0ELb0ELb1ELb0EEENS1_21CollectiveEpilogueFwdIS9_NS6_IJNS7_ILi1EEESF_SF_EEESA_SC_Li256ELb1ELb1ELb0ELb0EEENS1_19SingleTileSchedulerILb1ELb0ELb1ELi128EEEEEEEEEvNT_6ParamsE)
        /*0048*/ 	.short	0x0210
        /*004a*/ 	.short	0x0418


	//----- nvinfo : EIATTR_SW_WAR
	.align		4
.L_320:
        /*004c*/ 	.byte	0x04, 0x36
        /*004e*/ 	.short	(.L_322 - .L_321)
.L_321:
        /*0050*/ 	.word	0x00000008
.L_322:


//--------------------- .nv.info._ZN7cutlass13device_kernelIN5flash19enable_sm80_to_sm89INS1_16FlashAttnFwdSm80INS1_25CollectiveMainloopFwdSm80ILi8ELi1ELb1EN4cute5tupleIJNS5_1CILi128EEES8_S8_EEELi128ENS_6half_tEfNS_4arch4Sm80ELb1ELb0ELb1ELb1ELb0ELb1ELb1ELb0EEENS1_21CollectiveEpilogueFwdIS9_NS6_IJNS7_ILi1EEESF_SF_EEESA_SC_Li256ELb1ELb1ELb0ELb0EEENS1_19SingleTileSchedulerILb1ELb0ELb1ELi128EEEEEEEEEvNT_6ParamsE --------------------------
	.section	.nv.info._ZN7cutlass13device_kernelIN5flash19enable_sm80_to_sm89INS1_16FlashAttnFwdSm80INS1_25CollectiveMainloopFwdSm80ILi8ELi1ELb1EN4cute5tupleIJNS5_1CILi128EEES8_S8_EEELi128ENS_6half_tEfNS_4arch4Sm80ELb1ELb0ELb1ELb1ELb0ELb1ELb1ELb0EEENS1_21CollectiveEpilogueFwdIS9_NS6_IJNS7_ILi1EEESF_SF_EEESA_SC_Li256ELb1ELb1ELb0ELb0EEENS1_19SingleTileSchedulerILb1ELb0ELb1ELi128EEEEEEEEEvNT_6ParamsE,"",@"SHT_CUDA_INFO"
	.sectionflags	@""
	.align	4


	//----- nvinfo : EIATTR_CUDA_API_VERSION
	.align		4
        /*0000*/ 	.byte	0x04, 0x37
        /*0002*/ 	.short	(.L_324 - .L_323)
.L_323:
        /*0004*/ 	.word	0x00000082


	//----- nvinfo : EIATTR_KPARAM_INFO
	.align		4
.L_324:
        /*0008*/ 	.byte	0x04, 0x17
        /*000a*/ 	.short	(.L_326 - .L_325)
.L_325:
        /*000c*/ 	.word	0x00000000
        /*0010*/ 	.short	0x0000
        /*0012*/ 	.short	0x0000
        /*0014*/ 	.byte	0x00, 0xf0, 0x61, 0x10


	//----- nvinfo : EIATTR_SPARSE_MMA_MASK
	.align		4
.L_326:
        /*0018*/ 	.byte	0x03, 0x50
        /*001a*/ 	.short	0x0000


	//----- nvinfo : EIATTR_MAXREG_COUNT
	.align		4
        /*001c*/ 	.byte	0x03, 0x1b
        /*001e*/ 	.short	0x00ff


	//----- nvinfo : EIATTR_MERCURY_ISA_VERSION
	.align		4
        /*0020*/ 	.byte	0x03, 0x5f
        /*0022*/ 	.short	0x0101


	//----- nvinfo : EIATTR_EXIT_INSTR_OFFSETS
	.align		4
        /*0024*/ 	.byte	0x04, 0x1c
        /*0026*/ 	.short	(.L_328 - .L_327)


	//   ....[0]....
.L_327:
        /*0028*/ 	.word	0x00000010


	//----- nvinfo : EIATTR_MAX_THREADS
	.align		4
.L_328:
        /*002c*/ 	.byte	0x04, 0x05
        /*002e*/ 	.short	(.L_330 - .L_329)
.L_329:
        /*0030*/ 	.word	0x00000100
        /*0034*/ 	.word	0x00000001
        /*0038*/ 	.word	0x00000001


	//----- nvinfo : EIATTR_CBANK_PARAM_SIZE
	.align		4
.L_330:
        /*003c*/ 	.byte	0x03, 0x19
        /*003e*/ 	.short	0x0418


	//----- nvinfo : EIATTR_PARAM_CBANK
	.align		4
        /*0040*/ 	.byte	0x04, 0x0a
        /*0042*/ 	.short	(.L_332 - .L_331)
	.align		4
.L_331:
        /*0044*/ 	.word	index@(.nv.constant0._ZN7cutlass13device_kernelIN5flash19enable_sm80_to_sm89INS1_16FlashAttnFwdSm80INS1_25CollectiveMainloopFwdSm80ILi8ELi1ELb1EN4cute5tupleIJNS5_1CILi128EEES8_S8_EEELi128ENS_6half_tEfNS_4arch4Sm80ELb1ELb0ELb1ELb1ELb0ELb1ELb1ELb0EEENS1_21CollectiveEpilogueFwdIS9_NS6_IJNS7_ILi1EEESF_SF_EEESA_SC_Li256ELb1ELb1ELb0ELb0EEENS1_19SingleTileSchedulerILb1ELb0ELb1ELi128EEEEEEEEEvNT_6ParamsE)
        /*0048*/ 	.short	0x0210
        /*004a*/ 	.short	0x0418


	//----- nvinfo : EIATTR_SW_WAR
	.align		4
.L_332:
        /*004c*/ 	.byte	0x04, 0x36
        /*004e*/ 	.short	(.L_334 - .L_333)
.L_333:
        /*0050*/ 	.word	0x00000008
.L_334:


//--------------------- .nv.info._ZN7cutlass13device_kernelIN5flash19enable_sm80_to_sm89INS1_16FlashAttnFwdSm80INS1_25CollectiveMainloopFwdSm80ILi4ELi1ELb0EN4cute5tupleIJNS5_1CILi128EEENS7_ILi64EEES8_EEELi128ENS_6half_tEfNS_4arch4Sm80ELb0ELb0ELb1ELb0ELb0ELb0ELb1ELb0EEENS1_21CollectiveEpilogueFwdINS6_IJS8_S8_S9_EEENS6_IJNS7_ILi1EEESH_SH_EEESB_SD_Li128ELb0ELb1ELb0ELb0EEENS1_19SingleTileSchedulerILb0ELb0ELb1ELi128EEEEEEEEEvNT_6ParamsE --------------------------
	.section	.nv.info._ZN7cutlass13device_kernelIN5flash19enable_sm80_to_sm89INS1_16FlashAttnFwdSm80INS1_25CollectiveMainloopFwdSm80ILi4ELi1ELb0EN4cute5tupleIJNS5_1CILi128EEENS7_ILi64EEES8_EEELi128ENS_6half_tEfNS_4arch4Sm80ELb0ELb0ELb1ELb0ELb0ELb0ELb1ELb0EEENS1_21CollectiveEpilogueFwdINS6_IJS8_S8_S9_EEENS6_IJNS7_ILi1EEESH_SH_EEESB_SD_Li128ELb0ELb1ELb0ELb0EEENS1_19SingleTileSchedulerILb0ELb0ELb1ELi128EEEEEEEEEvNT_6ParamsE,"",@"SHT_CUDA_INFO"
	.sectionflags	@""
	.align	4


	//----- nvinfo : EIATTR_CUDA_API_VERSION
	.align		4
        /*0000*/ 	.byte	0x04, 0x37
        /*0002*/ 	.short	(.L_336 - .L_335)
.L_335:
        /*0004*/ 	.word	0x00000082


	//----- nvinfo : EIATTR_KPARAM_INFO
	.align		4
.L_336:
        /*0008*/ 	.byte	0x04, 0x17
        /*000a*/ 	.short	(.L_338 - .L_337)
.L_337:
        /*000c*/ 	.word	0x00000000
        /*0010*/ 	.short	0x0000
        /*0012*/ 	.short	0x0000
        /*0014*/ 	.byte	0x00, 0xf0, 0x61, 0x10


	//----- nvinfo : EIATTR_SPARSE_MMA_MASK
	.align		4
.L_338:
        /*0018*/ 	.byte	0x03, 0x50
        /*001a*/ 	.short	0x0000


	//----- nvinfo : EIATTR_MAXREG_COUNT
	.align		4
        /*001c*/ 	.byte	0x03, 0x1b
        /*001e*/ 	.short	0x00ff


	//----- nvinfo : EIATTR_MERCURY_ISA_VERSION
	.align		4
        /*0020*/ 	.byte	0x03, 0x5f
        /*0022*/ 	.short	0x0101


	//----- nvinfo : EIATTR_EXIT_INSTR_OFFSETS
	.align		4
        /*0024*/ 	.byte	0x04, 0x1c
        /*0026*/ 	.short	(.L_340 - .L_339)


	//   ....[0]....
.L_339:
        /*0028*/ 	.word	0x00000010


	//----- nvinfo : EIATTR_MAX_THREADS
	.align		4
.L_340:
        /*002c*/ 	.byte	0x04, 0x05
        /*002e*/ 	.short	(.L_342 - .L_341)
.L_341:
        /*0030*/ 	.word	0x00000080
        /*0034*/ 	.word	0x00000001
        /*0038*/ 	.word	0x00000001


	//----- nvinfo : EIATTR_CBANK_PARAM_SIZE
	.align		4
.L_342:
        /*003c*/ 	.byte	0x03, 0x19
        /*003e*/ 	.short	0x0418


	//----- nvinfo : EIATTR_PARAM_CBANK
	.align		4
        /*0040*/ 	.byte	0x04, 0x0a
        /*0042*/ 	.short	(.L_344 - .L_343)
	.align		4
.L_343:
        /*0044*/ 	.word	index@(.nv.constant0._ZN7cutlass13device_kernelIN5flash19enable_sm80_to_sm89INS1_16FlashAttnFwdSm80INS1_25CollectiveMainloopFwdSm80ILi4ELi1ELb0EN4cute5tupleIJNS5_1CILi128EEENS7_ILi64EEES8_EEELi128ENS_6half_tEfNS_4arch4Sm80ELb0ELb0ELb1ELb0ELb0ELb0ELb1ELb0EEENS1_21CollectiveEpilogueFwdINS6_IJS8_S8_S9_EEENS6_IJNS7_ILi1EEESH_SH_EEESB_SD_Li128ELb0ELb1ELb0ELb0EEENS1_19SingleTileSchedulerILb0ELb0ELb1ELi128EEEEEEEEEvNT_6ParamsE)
        /*0048*/ 	.short	0x0210
        /*004a*/ 	.short	0x0418


	//----- nvinfo : EIATTR_SW_WAR
	.align		4
.L_344:
        /*004c*/ 	.byte	0x04, 0x36
        /*004e*/ 	.short	(.L_346 - .L_345)
.L_345:
        /*0050*/ 	.word	0x00000008
.L_346:


//--------------------- .nv.info._ZN7cutlass13device_kernelIN5flash19enable_sm80_to_sm89INS1_16FlashAttnFwdSm80INS1_25CollectiveMainloopFwdSm80ILi4ELi1ELb0EN4cute5tupleIJNS5_1CILi128EEENS7_ILi64EEES8_EEELi128ENS_6half_tEfNS_4arch4Sm80ELb0ELb0ELb1ELb1ELb0ELb0ELb1ELb0EEENS1_21CollectiveEpilogueFwdINS6_IJS8_S8_S9_EEENS6_IJNS7_ILi1EEESH_SH_EEESB_SD_Li128ELb1ELb1ELb0ELb0EEENS1_19SingleTileSchedulerILb1ELb0ELb1ELi128EEEEEEEEEvNT_6ParamsE --------------------------
	.section	.nv.info._ZN7cutlass13device_kernelIN5flash19enable_sm80_to_sm89INS1_16FlashAttnFwdSm80INS1_25CollectiveMainloopFwdSm80ILi4ELi1ELb0EN4cute5tupleIJNS5_1CILi128EEENS7_ILi64EEES8_EEELi128ENS_6half_tEfNS_4arch4Sm80ELb0ELb0ELb1ELb1ELb0ELb0ELb1ELb0EEENS1_21CollectiveEpilogueFwdINS6_IJS8_S8_S9_EEENS6_IJNS7_ILi1EEESH_SH_EEESB_SD_Li128ELb1ELb1ELb0ELb0EEENS1_19SingleTileSchedulerILb1ELb0ELb1ELi128EEEEEEEEEvNT_6ParamsE,"",@"SHT_CUDA_INFO"
	.sectionflags	@""
	.align	4


	//----- nvinfo : EIATTR_CUDA_API_VERSION
	.align		4
        /*0000*/ 	.byte	0x04, 0x37
        /*0002*/ 	.short	(.L_348 - .L_347)
.L_347:
        /*0004*/ 	.word	0x00000082


	//----- nvinfo : EIATTR_KPARAM_INFO
	.align		4
.L_348:
        /*0008*/ 	.byte	0x04, 0x17
        /*000a*/ 	.short	(.L_350 - .L_349)
.L_349:
        /*000c*/ 	.word	0x00000000
        /*0010*/ 	.short	0x0000
        /*0012*/ 	.short	0x0000
        /*0014*/ 	.byte	0x00, 0xf0, 0x61, 0x10


	//----- nvinfo : EIATTR_SPARSE_MMA_MASK
	.align		4
.L_350:
        /*0018*/ 	.byte	0x03, 0x50
        /*001a*/ 	.short	0x0000


	//----- nvinfo : EIATTR_MAXREG_COUNT
	.align		4
        /*001c*/ 	.byte	0x03, 0x1b
        /*001e*/ 	.short	0x00ff


	//----- nvinfo : EIATTR_MERCURY_ISA_VERSION
	.align		4
        /*0020*/ 	.byte	0x03, 0x5f
        /*0022*/ 	.short	0x0101


	//----- nvinfo : EIATTR_EXIT_INSTR_OFFSETS
	.align		4
        /*0024*/ 	.byte	0x04, 0x1c
        /*0026*/ 	.short	(.L_352 - .L_351)


	//   ....[0]....
.L_351:
        /*0028*/ 	.word	0x00000010


	//----- nvinfo : EIATTR_MAX_THREADS
	.align		4
.L_352:
        /*002c*/ 	.byte	0x04, 0x05
        /*002e*/ 	.short	(.L_354 - .L_353)
.L_353:
        /*0030*/ 	.word	0x00000080
        /*0034*/ 	.word	0x00000001
        /*0038*/ 	.word	0x00000001


	//----- nvinfo : EIATTR_CBANK_PARAM_SIZE
	.align		4
.L_354:
        /*003c*/ 	.byte	0x03, 0x19
        /*003e*/ 	.short	0x0418


	//----- nvinfo : EIATTR_PARAM_CBANK
	.align		4
        /*0040*/ 	.byte	0x04, 0x0a
        /*0042*/ 	.short	(.L_356 - .L_355)
	.align		4
.L_355:
        /*0044*/ 	.word	index@(.nv.constant0._ZN7cutlass13device_kernelIN5flash19enable_sm80_to_sm89INS1_16FlashAttnFwdSm80INS1_25CollectiveMainloopFwdSm80ILi4ELi1ELb0EN4cute5tupleIJNS5_1CILi128EEENS7_ILi64EEES8_EEELi128ENS_6half_tEfNS_4arch4Sm80ELb0ELb0ELb1ELb1ELb0ELb0ELb1ELb0EEENS1_21CollectiveEpilogueFwdINS6_IJS8_S8_S9_EEENS6_IJNS7_ILi1EEESH_SH_EEESB_SD_Li128ELb1ELb1ELb0ELb0EEENS1_19SingleTileSchedulerILb1ELb0ELb1ELi128EEEEEEEEEvNT_6ParamsE)
        /*0048*/ 	.short	0x0210
        /*004a*/ 	.short	0x0418


	//----- nvinfo : EIATTR_SW_WAR
	.align		4
.L_356:
        /*004c*/ 	.byte	0x04, 0x36
        /*004e*/ 	.short	(.L_358 - .L_357)
.L_357:
        /*0050*/ 	.word	0x00000008
.L_358:


//--------------------- .nv.info._ZN7cutlass13device_kernelIN5flash19enable_sm80_to_sm89INS1_16FlashAttnFwdSm80INS1_25CollectiveMainloopFwdSm80ILi4ELi1ELb0EN4cute5tupleIJNS5_1CILi128EEENS7_ILi64EEES8_EEELi128ENS_6half_tEfNS_4arch4Sm80ELb0ELb0ELb1ELb1ELb0ELb1ELb1ELb0EEENS1_21CollectiveEpilogueFwdINS6_IJS8_S8_S9_EEENS6_IJNS7_ILi1EEESH_SH_EEESB_SD_Li128ELb1ELb1ELb0ELb0EEENS1_19SingleTileSchedulerILb1ELb0ELb1ELi128EEEEEEEEEvNT_6ParamsE --------------------------
	.section	.nv.info._ZN7cutlass13device_kernelIN5flash19enable_sm80_to_sm89INS1_16FlashAttnFwdSm80INS1_25CollectiveMainloopFwdSm80ILi4ELi1ELb0EN4cute5tupleIJNS5_1CILi128EEENS7_ILi64EEES8_EEELi128ENS_6half_tEfNS_4arch4Sm80ELb0ELb0ELb1ELb1ELb0ELb1ELb1ELb0EEENS1_21CollectiveEpilogueFwdINS6_IJS8_S8_S9_EEENS6_IJNS7_ILi1EEESH_SH_EEESB_SD_Li128ELb1ELb1ELb0ELb0EEENS1_19SingleTileSchedulerILb1ELb0ELb1ELi128EEEEEEEEEvNT_6ParamsE,"",@"SHT_CUDA_INFO"
	.sectionflags	@""
	.align	4


	//----- nvinfo : EIATTR_CUDA_API_VERSION
	.align		4
        /*0000*/ 	.byte	0x04, 0x37
        /*0002*/ 	.short	(.L_360 - .L_359)
.L_359:
        /*0004*/ 	.word	0x00000082


	//----- nvinfo : EIATTR_KPARAM_INFO
	.align		4
.L_360:
        /*0008*/ 	.byte	0x04, 0x17
        /*000a*/ 	.short	(.L_362 - .L_361)
.L_361:
        /*000c*/ 	.word	0x00000000
        /*0010*/ 	.short	0x0000
        /*0012*/ 	.short	0x0000
        /*0014*/ 	.byte	0x00, 0xf0, 0x61, 0x10


	//----- nvinfo : EIATTR_SPARSE_MMA_MASK
	.align		4
.L_362:
        /*0018*/ 	.byte	0x03, 0x50
        /*001a*/ 	.short	0x0000


	//----- nvinfo : EIATTR_MAXREG_COUNT
	.align		4
        /*001c*/ 	.byte	0x03, 0x1b
        /*001e*/ 	.short	0x00ff


	//----- nvinfo : EIATTR_MERCURY_ISA_VERSION
	.align		4
        /*0020*/ 	.byte	0x03, 0x5f
        /*0022*/ 	.short	0x0101


	//----- nvinfo : EIATTR_EXIT_INSTR_OFFSETS
	.align		4
        /*0024*/ 	.byte	0x04, 0x1c
        /*0026*/ 	.short	(.L_364 - .L_363)


	//   ....[0]....
.L_363:
        /*0028*/ 	.word	0x00000010


	//----- nvinfo : EIATTR_MAX_THREADS
	.align		4
.L_364:
        /*002c*/ 	.byte	0x04, 0x05
        /*002e*/ 	.short	(.L_366 - .L_365)
.L_365:
        /*0030*/ 	.word	0x00000080
        /*0034*/ 	.word	0x00000001
        /*0038*/ 	.word	0x00000001


	//----- nvinfo : EIATTR_CBANK_PARAM_SIZE
	.align		4
.L_366:
        /*003c*/ 	.byte	0x03, 0x19
        /*003e*/ 	.short	0x0418


	//----- nvinfo : EIATTR_PARAM_CBANK
	.align		4
        /*0040*/ 	.byte	0x04, 0x0a
        /*0042*/ 	.short	(.L_368 - .L_367)
	.align		4
.L_367:
        /*0044*/ 	.word	index@(.nv.constant0._ZN7cutlass13device_kernelIN5flash19enable_sm80_to_sm89INS1_16FlashAttnFwdSm80INS1_25CollectiveMainloopFwdSm80ILi4ELi1ELb0EN4cute5tupleIJNS5_1CILi128EEENS7_ILi64EEES8_EEELi128ENS_6half_tEfNS_4arch4Sm80ELb0ELb0ELb1ELb1ELb0ELb1ELb1ELb0EEENS1_21CollectiveEpilogueFwdINS6_IJS8_S8_S9_EEENS6_IJNS7_ILi1EEESH_SH_EEESB_SD_Li128ELb1ELb1ELb0ELb0EEENS1_19SingleTileSchedulerILb1ELb0ELb1ELi128EEEEEEEEEvNT_6ParamsE)
        /*0048*/ 	.short	0x0210
        /*004a*/ 	.short	0x0418


	//----- nvinfo : EIATTR_SW_WAR
	.align		4
.L_368:
        /*004c*/ 	.byte	0x04, 0x36
        /*004e*/ 	.short	(.L_370 - .L_369)
.L_369:
        /*0050*/ 	.word	0x00000008
.L_370:


//--------------------- .nv.info._ZN7cutlass13device_kernelIN5flash19enable_sm80_to_sm89INS1_16FlashAttnFwdSm80INS1_25CollectiveMainloopFwdSm80ILi4ELi1ELb0EN4cute5tupleIJNS5_1CILi128EEENS7_ILi48EEES8_EEELi128ENS_6half_tEfNS_4arch4Sm80ELb0ELb1ELb1ELb0ELb0ELb0ELb1ELb0EEENS1_21CollectiveEpilogueFwdINS6_IJS8_S8_S9_EEENS6_IJNS7_ILi1EEESH_SH_EEESB_SD_Li128ELb0ELb1ELb0ELb0EEENS1_19SingleTileSchedulerILb0ELb0ELb1ELi128EEEEEEEEEvNT_6ParamsE --------------------------
	.section	.nv.info._ZN7cutlass13device_kernelIN5flash19enable_sm80_to_sm89INS1_16FlashAttnFwdSm80INS1_25CollectiveMainloopFwdSm80ILi4ELi1ELb0EN4cute5tupleIJNS5_1CILi128EEENS7_ILi48EEES8_EEELi128ENS_6half_tEfNS_4arch4Sm80ELb0ELb1ELb1ELb0ELb0ELb0ELb1ELb0EEENS1_21CollectiveEpilogueFwdINS6_IJS8_S8_S9_EEENS6_IJNS7_ILi1EEESH_SH_EEESB_SD_Li128ELb0ELb1ELb0ELb0EEENS1_19SingleTileSchedulerILb0ELb0ELb1ELi128EEEEEEEEEvNT_6ParamsE,"",@"SHT_CUDA_INFO"
	.sectionflags	@""
	.align	4


	//----- nvinfo : EIATTR_CUDA_API_VERSION
	.align		4
        /*0000*/ 	.byte	0x04, 0x37
        /*0002*/ 	.short	(.L_372 - .L_371)
.L_371:
        /*0004*/ 	.word	0x00000082


	//----- nvinfo : EIATTR_KPARAM_INFO
	.align		4
.L_372:
        /*0008*/ 	.byte	0x04, 0x17
        /*000a*/ 	.short	(.L_374 - .L_373)
.L_373:
        /*000c*/ 	.word	0x00000000
        /*0010*/ 	.short	0x0000
        /*0012*/ 	.short	0x0000
        /*0014*/ 	.byte	0x00, 0xf0, 0x61, 0x10


	//----- nvinfo : EIATTR_SPARSE_MMA_MASK
	.align		4
.L_374:
        /*0018*/ 	.byte	0x03, 0x50
        /*001a*/ 	.short	0x0000


	//----- nvinfo : EIATTR_MAXREG_COUNT
	.align		4
        /*001c*/ 	.byte	0x03, 0x1b
        /*001e*/ 	.short	0x00ff


	//----- nvinfo : EIATTR_MERCURY_ISA_VERSION
	.align		4
        /*0020*/ 	.byte	0x03, 0x5f
        /*0022*/ 	.short	0x0101


	//----- nvinfo : EIATTR_EXIT_INSTR_OFFSETS
	.align		4
        /*0024*/ 	.byte	0x04, 0x1c
        /*0026*/ 	.short	(.L_376 - .L_375)


	//   ....[0]....
.L_375:
        /*0028*/ 	.word	0x00000010


	//----- nvinfo : EIATTR_MAX_THREADS
	.align		4
.L_376:
        /*002c*/ 	.byte	0x04, 0x05
        /*002e*/ 	.short	(.L_378 - .L_377)
.L_377:
        /*0030*/ 	.word	0x00000080
        /*0034*/ 	.word	0x00000001
        /*0038*/ 	.word	0x00000001


	//----- nvinfo : EIATTR_CBANK_PARAM_SIZE
	.align		4
.L_378:
        /*003c*/ 	.byte	0x03, 0x19
        /*003e*/ 	.short	0x0418


	//----- nvinfo : EIATTR_PARAM_CBANK
	.align		4
        /*0040*/ 	.byte	0x04, 0x0a
        /*0042*/ 	.short	(.L_380 - .L_379)
	.align		4
.L_379:
        /*0044*/ 	.word	index@(.nv.constant0._ZN7cutlass13device_kernelIN5flash19enable_sm80_to_sm89INS1_16FlashAttnFwdSm80INS1_25CollectiveMainloopFwdSm80ILi4ELi1ELb0EN4cute5tupleIJNS5_1CILi128EEENS7_ILi48EEES8_EEELi128ENS_6half_tEfNS_4arch4Sm80ELb0ELb1ELb1ELb0ELb0ELb0ELb1ELb0EEENS1_21CollectiveEpilogueFwdINS6_IJS8_S8_S9_EEENS6_IJNS7_ILi1EEESH_SH_EEESB_SD_Li128ELb0ELb1ELb0ELb0EEENS1_19SingleTileSchedulerILb0ELb0ELb1ELi128EEEEEEEEEvNT_6ParamsE)
        /*0048*/ 	.short	0x0210
        /*004a*/ 	.short	0x0418


	//----- nvinfo : EIATTR_SW_WAR
	.align		4
.L_380:
        /*004c*/ 	.byte	0x04, 0x36
        /*004e*/ 	.short	(.L_382 - .L_381)
.L_381:
        /*0050*/ 	.word	0x00000008
.L_382:


//--------------------- .nv.info._ZN7cutlass13device_kernelIN5flash19enable_sm80_to_sm89INS1_16FlashAttnFwdSm80INS1_25CollectiveMainloopFwdSm80ILi4ELi1ELb0EN4cute5tupleIJNS5_1CILi128EEENS7_ILi48EEES8_EEELi128ENS_6half_tEfNS_4arch4Sm80ELb0ELb1ELb1ELb1ELb0ELb0ELb1ELb0EEENS1_21CollectiveEpilogueFwdINS6_IJS8_S8_S9_EEENS6_IJNS7_ILi1EEESH_SH_EEESB_SD_Li128ELb1ELb1ELb0ELb0EEENS1_19SingleTileSchedulerILb1ELb0ELb1ELi128EEEEEEEEEvNT_6ParamsE --------------------------
	.section	.nv.info._ZN7cutlass13device_kernelIN5flash19enable_sm80_to_sm89INS1_16FlashAttnFwdSm80INS1_25CollectiveMainloopFwdSm80ILi4ELi1ELb0EN4cute5tupleIJNS5_1CILi128EEENS7_ILi48EEES8_EEELi128ENS_6half_tEfNS_4arch4Sm80ELb0ELb1ELb1ELb1ELb0ELb0ELb1ELb0EEENS1_21CollectiveEpilogueFwdINS6_IJS8_S8_S9_EEENS6_IJNS7_ILi1EEESH_SH_EEESB_SD_Li128ELb1ELb1ELb0ELb0EEENS1_19SingleTileSchedulerILb1ELb0ELb1ELi128EEEEEEEEEvNT_6ParamsE,"",@"SHT_CUDA_INFO"
	.sectionflags	@""
	.align	4


	//----- nvinfo : EIATTR_CUDA_API_VERSION
	.align		4
        /*0000*/ 	.byte	0x04, 0x37
        /*0002*/ 	.short	(.L_384 - .L_383)
.L_383:
        /*0004*/ 	.word	0x00000082


	//----- nvinfo : EIATTR_KPARAM_INFO
	.align		4
.L_384:
        /*0008*/ 	.byte	0x04, 0x17
        /*000a*/ 	.short	(.L_386 - .L_385)
.L_385:
        /*000c*/ 	.word	0x00000000
        /*0010*/ 	.short	0x0000
        /*0012*/ 	.short	0x0000
        /*0014*/ 	.byte	0x00, 0xf0, 0x61, 0x10


	//----- nvinfo : EIATTR_SPARSE_MMA_MASK
	.align		4
.L_386:
        /*0018*/ 	.byte	0x03, 0x50
        /*001a*/ 	.short	0x0000


	//----- nvinfo : EIATTR_MAXREG_COUNT
	.align		4
        /*001c*/ 	.byte	0x03, 0x1b
        /*001e*/ 	.short	0x00ff


	//----- nvinfo : EIATTR_MERCURY_ISA_VERSION
	.align		4
        /*0020*/ 	.byte	0x03, 0x5f
        /*0022*/ 	.short	0x0101


	//----- nvinfo : EIATTR_EXIT_INSTR_OFFSETS
	.align		4
        /*0024*/ 	.byte	0x04, 0x1c
        /*0026*/ 	.short	(.L_388 - .L_387)


	//   ....[0]....
.L_387:
        /*0028*/ 	.word	0x00000010


	//----- nvinfo : EIATTR_MAX_THREADS
	.align		4
.L_388:
        /*002c*/ 	.byte	0x04, 0x05
        /*002e*/ 	.short	(.L_390 - .L_389)
.L_389:
        /*0030*/ 	.word	0x00000080
        /*0034*/ 	.word	0x00000001
        /*0038*/ 	.word	0x00000001


	//----- nvinfo : EIATTR_CBANK_PARAM_SIZE
	.align		4
.L_390:
        /*003c*/ 	.byte	0x03, 0x19
        /*003e*/ 	.short	0x0418


	//----- nvinfo : EIATTR_PARAM_CBANK
	.align		4
        /*0040*/ 	.byte	0x04, 0x0a
        /*0042*/ 	.short	(.L_392 - .L_391)
	.align		4
.L_391:
        /*0044*/ 	.word	index@(.nv.constant0._ZN7cutlass13device_kernelIN5flash19enable_sm80_to_sm89INS1_16FlashAttnFwdSm80INS1_25CollectiveMainloopFwdSm80ILi4ELi1ELb0EN4cute5tupleIJNS5_1CILi128EEENS7_ILi48EEES8_EEELi128ENS_6half_tEfNS_4arch4Sm80ELb0ELb1ELb1ELb1ELb0ELb0ELb1ELb0EEENS1_21CollectiveEpilogueFwdINS6_IJS8_S8_S9_EEENS6_IJNS7_ILi1EEESH_SH_EEESB_SD_Li128ELb1ELb1ELb0ELb0EEENS1_19SingleTileSchedulerILb1ELb0ELb1ELi128EEEEEEEEEvNT_6ParamsE)
        /*0048*/ 	.short	0x0210
        /*004a*/ 	.short	0x0418


	//----- nvinfo : EIATTR_SW_WAR
	.align		4
.L_392:
        /*004c*/ 	.byte	0x04, 0x36
        /*004e*/ 	.short	(.L_394 - .L_393)
.L_393:
        /*0050*/ 	.word	0x00000008
.L_394:


//--------------------- .nv.info._ZN7cutlass13device_kernelIN5flash19enable_sm80_to_sm89INS1_16FlashAttnFwdSm80INS1_25CollectiveMainloopFwdSm80ILi4ELi1ELb0EN4cute5tupleIJNS5_1CILi128EEENS7_ILi48EEES8_EEELi128ENS_6half_tEfNS_4arch4Sm80ELb0ELb1ELb1ELb1ELb0ELb1ELb1ELb0EEENS1_21CollectiveEpilogueFwdINS6_IJS8_S8_S9_EEENS6_IJNS7_ILi1EEESH_SH_EEESB_SD_Li128ELb1ELb1ELb0ELb0EEENS1_19SingleTileSchedulerILb1ELb0ELb1ELi128EEEEEEEEEvNT_6ParamsE --------------------------
	.section	.nv.info._ZN7cutlass13device_kernelIN5flash19enable_sm80_to_sm89INS1_16FlashAttnFwdSm80INS1_25CollectiveMainloopFwdSm80ILi4ELi1ELb0EN4cute5tupleIJNS5_1CILi128EEENS7_ILi48EEES8_EEELi128ENS_6half_tEfNS_4arch4Sm80ELb0ELb1ELb1ELb1ELb0ELb1ELb1ELb0EEENS1_21CollectiveEpilogueFwdINS6_IJS8_S8_S9_EEENS6_IJNS7_ILi1EEESH_SH_EEESB_SD_Li128ELb1ELb1ELb0ELb0EEENS1_19SingleTileSchedulerILb1ELb0ELb1ELi128EEEEEEEEEvNT_6ParamsE,"",@"SHT_CUDA_INFO"
	.sectionflags	@""
	.align	4


	//----- nvinfo : EIATTR_CUDA_API_VERSION
	.align		4
        /*0000*/ 	.byte	0x04, 0x37
        /*0002*/ 	.short	(.L_396 - .L_395)
.L_395:
        /*0004*/ 	.word	0x00000082


	//----- nvinfo : EIATTR_KPARAM_INFO
	.align		4
.L_396:
        /*0008*/ 	.byte	0x04, 0x17
        /*000a*/ 	.short	(.L_398 - .L_397)
.L_397:
        /*000c*/ 	.word	0x00000000
        /*0010*/ 	.short	0x0000
        /*0012*/ 	.short	0x0000
        /*0014*/ 	.byte	0x00, 0xf0, 0x61, 0x10


	//----- nvinfo : EIATTR_SPARSE_MMA_MASK
	.align		4
.L_398:
        /*0018*/ 	.byte	0x03, 0x50
        /*001a*/ 	.short	0x0000


	//----- nvinfo : EIATTR_MAXREG_COUNT
	.align		4
        /*001c*/ 	.byte	0x03, 0x1b
        /*001e*/ 	.short	0x00ff


	//----- nvinfo : EIATTR_MERCURY_ISA_VERSION
	.align		4
        /*0020*/ 	.byte	0x03, 0x5f
        /*0022*/ 	.short	0x0101


	//----- nvinfo : EIATTR_EXIT_INSTR_OFFSETS
	.align		4
        /*0024*/ 	.byte	0x04, 0x1c
        /*0026*/ 	.short	(.L_400 - .L_399)


	//   ....[0]....
.L_399:
        /*0028*/ 	.word	0x00000010


	//----- nvinfo : EIATTR_MAX_THREADS
	.align		4
.L_400:
        /*002c*/ 	.byte	0x04, 0x05
        /*002e*/ 	.short	(.L_402 - .L_401)
.L_401:
        /*0030*/ 	.word	0x00000080
        /*0034*/ 	.word	0x00000001
        /*0038*/ 	.word	0x00000001


	//----- nvinfo : EIATTR_CBANK_PARAM_SIZE
	.align		4
.L_402:
        /*003c*/ 	.byte	0x03, 0x19
        /*003e*/ 	.short	0x0418


	//----- nvinfo : EIATTR_PARAM_CBANK
	.align		4
        /*0040*/ 	.byte	0x04, 0x0a
        /*0042*/ 	.short	(.L_404 - .L_403)
	.align		4
.L_403:
        /*0044*/ 	.word	index@(.nv.constant0._ZN7cutlass13device_kernelIN5flash19enable_sm80_to_sm89INS1_16FlashAttnFwdSm80INS1_25CollectiveMainloopFwdSm80ILi4ELi1ELb0EN4cute5tupleIJNS5_1CILi128EEENS7_ILi48EEES8_EEELi128ENS_6half_tEfNS_4arch4Sm80ELb0ELb1ELb1ELb1ELb0ELb1ELb1ELb0EEENS1_21CollectiveEpilogueFwdINS6_IJS8_S8_S9_EEENS6_IJNS7_ILi1EEESH_SH_EEESB_SD_Li128ELb1ELb1ELb0ELb0EEENS1_19SingleTileSchedulerILb1ELb0ELb1ELi128EEEEEEEEEvNT_6ParamsE)
        /*0048*/ 	.short	0x0210
        /*004a*/ 	.short	0x0418


	//----- nvinfo : EIATTR_SW_WAR
	.align		4
.L_404:
        /*004c*/ 	.byte	0x04, 0x36
        /*004e*/ 	.short	(.L_406 - .L_405)
.L_405:
        /*0050*/ 	.word	0x00000008
.L_406:


//--------------------- .nv.info._ZN7cutlass13device_kernelIN5flash19enable_sm80_to_sm89INS1_16FlashAttnFwdSm80INS1_25CollectiveMainloopFwdSm80ILi4ELi1ELb0EN4cute5tupleIJNS5_1CILi128EEENS7_ILi64EEES8_EEELi128ENS_6half_tEfNS_4arch4Sm80ELb1ELb0ELb1ELb0ELb0ELb0ELb1ELb0EEENS1_21CollectiveEpilogueFwdINS6_IJS8_S8_S9_EEENS6_IJNS7_ILi1EEESH_SH_EEESB_SD_Li128ELb0ELb1ELb0ELb0EEENS1_30DynamicPersistentTileSchedulerILi128ELi128ELb0ELb1ELb0EEEEEEEEEvNT_6ParamsE --------------------------
	.section	.nv.info._ZN7cutlass13device_kernelIN5flash19enable_sm80_to_sm89INS1_16FlashAttnFwdSm80INS1_25CollectiveMainloopFwdSm80ILi4ELi1ELb0EN4cute5tupleIJNS5_1CILi128EEENS7_ILi64EEES8_EEELi128ENS_6half_tEfNS_4arch4Sm80ELb1ELb0ELb1ELb0ELb0ELb0ELb1ELb0EEENS1_21CollectiveEpilogueFwdINS6_IJS8_S8_S9_EEENS6_IJNS7_ILi1EEESH_SH_EEESB_SD_Li128ELb0ELb1ELb0ELb0EEENS1_30DynamicPersistentTileSchedulerILi128ELi128ELb0ELb1ELb0EEEEEEEEEvNT_6ParamsE,"",@"SHT_CUDA_INFO"
	.sectionflags	@""
	.align	4


	//----- nvinfo : EIATTR_CUDA_API_VERSION
	.align		4
        /*0000*/ 	.byte	0x04, 0x37
        /*0002*/ 	.short	(.L_408 - .L_407)
.L_407:
        /*0004*/ 	.word	0x00000082


	//----- nvinfo : EIATTR_KPARAM_INFO
	.align		4
.L_408:
        /*0008*/ 	.byte	0x04, 0x17
        /*000a*/ 	.short	(.L_410 - .L_409)
.L_409:
        /*000c*/ 	.word	0x00000000
        /*0010*/ 	.short	0x0000
        /*0012*/ 	.short	0x0000
        /*0014*/ 	.byte	0x00, 0xf0, 0xa1, 0x10


	//----- nvinfo : EIATTR_SPARSE_MMA_MASK
	.align		4
.L_410:
        /*0018*/ 	.byte	0x03, 0x50
        /*001a*/ 	.short	0x0000


	//----- nvinfo : EIATTR_MAXREG_COUNT
	.align		4
        /*001c*/ 	.byte	0x03, 0x1b
        /*001e*/ 	.short	0x00ff


	//----- nvinfo : EIATTR_MERCURY_ISA_VERSION
	.align		4
        /*0020*/ 	.byte	0x03, 0x5f
        /*0022*/ 	.short	0x0101


	//----- nvinfo : EIATTR_EXIT_INSTR_OFFSETS
	.align		4
        /*0024*/ 	.byte	0x04, 0x1c
        /*0026*/ 	.short	(.L_412 - .L_411)


	//   ....[0]....
.L_411:
        /*0028*/ 	.word	0x00000010


	//----- nvinfo : EIATTR_MAX_THREADS
	.align		4
.L_412:
        /*002c*/ 	.byte	0x04, 0x05
        /*002e*/ 	.short	(.L_414 - .L_413)
.L_413:
        /*0030*/ 	.word	0x00000080
        /*0034*/ 	.word	0x00000001
        /*0038*/ 	.word	0x00000001


	//----- nvinfo : EIATTR_CBANK_PARAM_SIZE
	.align		4
.L_414:
        /*003c*/ 	.byte	0x03, 0x19
        /*003e*/ 	.short	0x0428


	//----- nvinfo : EIATTR_PARAM_CBANK
	.align		4
        /*0040*/ 	.byte	0x04, 0x0a
        /*0042*/ 	.short	(.L_416 - .L_415)
	.align		4
.L_415:
        /*0044*/ 	.word	index@(.nv.constant0._ZN7cutlass13device_kernelIN5flash19enable_sm80_to_sm89INS1_16FlashAttnFwdSm80INS1_25CollectiveMainloopFwdSm80ILi4ELi1ELb0EN4cute5tupleIJNS5_1CILi128EEENS7_ILi64EEES8_EEELi128ENS_6half_tEfNS_4arch4Sm80ELb1ELb0ELb1ELb0ELb0ELb0ELb1ELb0EEENS1_21CollectiveEpilogueFwdINS6_IJS8_S8_S9_EEENS6_IJNS7_ILi1EEESH_SH_EEESB_SD_Li128ELb0ELb1ELb0ELb0EEENS1_30DynamicPersistentTileSchedulerILi128ELi128ELb0ELb1ELb0EEEEEEEEEvNT_6ParamsE)
        /*0048*/ 	.short	0x0210
        /*004a*/ 	.short	0x0428


	//----- nvinfo : EIATTR_SW_WAR
	.align		4
.L_416:
        /*004c*/ 	.byte	0x04, 0x36
        /*004e*/ 	.short	(.L_418 - .L_417)
.L_417:
        /*0050*/ 	.word	0x00000008
.L_418:


//--------------------- .nv.info._ZN7cutlass13device_kernelIN5flash19enable_sm80_to_sm89INS1_16FlashAttnFwdSm80INS1_25CollectiveMainloopFwdSm80ILi4ELi1ELb0EN4cute5tupleIJNS5_1CILi128EEENS7_ILi64EEES8_EEELi128ENS_6half_tEfNS_4arch4Sm80ELb1ELb0ELb1ELb1ELb0ELb0ELb1ELb0EEENS1_21CollectiveEpilogueFwdINS6_IJS8_S8_S9_EEENS6_IJNS7_ILi1EEESH_SH_EEESB_SD_Li128ELb1ELb1ELb0ELb0EEENS1_19SingleTileSchedulerILb1ELb0ELb1ELi128EEEEEEEEEvNT_6ParamsE --------------------------
	.section	.nv.info._ZN7cutlass13device_kernelIN5flash19enable_sm80_to_sm89INS1_16FlashAttnFwdSm80INS1_25CollectiveMainloopFwdSm80ILi4ELi1ELb0EN4cute5tupleIJNS5_1CILi128EEENS7_ILi64EEES8_EEELi128ENS_6half_tEfNS_4arch4Sm80ELb1ELb0ELb1ELb1ELb0ELb0ELb1ELb0EEENS1_21CollectiveEpilogueFwdINS6_IJS8_S8_S9_EEENS6_IJNS7_ILi1EEESH_SH_EEESB_SD_Li128ELb1ELb1ELb0ELb0EEENS1_19SingleTileSchedulerILb1ELb0ELb1ELi128EEEEEEEEEvNT_6ParamsE,"",@"SHT_CUDA_INFO"
	.sectionflags	@""
	.align	4


	//----- nvinfo : EIATTR_CUDA_API_VERSION
	.align		4
        /*0000*/ 	.byte	0x04, 0x37
        /*0002*/ 	.short	(.L_420 - .L_419)
.L_419:
        /*0004*/ 	.word	0x00000082


	//----- nvinfo : EIATTR_KPARAM_INFO
	.align		4
.L_420:
        /*0008*/ 	.byte	0x04, 0x17
        /*000a*/ 	.short	(.L_422 - .L_421)
.L_421:
        /*000c*/ 	.word	0x00000000
        /*0010*/ 	.short	0x0000
        /*0012*/ 	.short	0x0000
        /*0014*/ 	.byte	0x00, 0xf0, 0x61, 0x10


	//----- nvinfo : EIATTR_SPARSE_MMA_MASK
	.align		4
.L_422:
        /*0018*/ 	.byte	0x03, 0x50
        /*001a*/ 	.short	0x0000


	//----- nvinfo : EIATTR_MAXREG_COUNT
	.align		4
        /*001c*/ 	.byte	0x03, 0x1b
        /*001e*/ 	.short	0x00ff


	//----- nvinfo : EIATTR_MERCURY_ISA_VERSION
	.align		4
        /*0020*/ 	.byte	0x03, 0x5f
        /*0022*/ 	.short	0x0101


	//----- nvinfo : EIATTR_EXIT_INSTR_OFFSETS
	.align		4
        /*0024*/ 	.byte	0x04, 0x1c
        /*0026*/ 	.short	(.L_424 - .L_423)


	//   ....[0]....
.L_423:
        /*0028*/ 	.word	0x00000010


	//----- nvinfo : EIATTR_MAX_THREADS
	.align		4
.L_424:
        /*002c*/ 	.byte	0x04, 0x05
        /*002e*/ 	.short	(.L_426 - .L_425)
.L_425:
        /*0030*/ 	.word	0x00000080
        /*0034*/ 	.word	0x00000001
        /*0038*/ 	.word	0x00000001


	//----- nvinfo : EIATTR_CBANK_PARAM_SIZE
	.align		4
.L_426:
        /*003c*/ 	.byte	0x03, 0x19
        /*003e*/ 	.short	0x0418


	//----- nvinfo : EIATTR_PARAM_CBANK
	.align		4
        /*0040*/ 	.byte	0x04, 0x0a
        /*0042*/ 	.short	(.L_428 - .L_427)
	.align		4
.L_427:
        /*0044*/ 	.word	index@(.nv.constant0._ZN7cutlass13device_kernelIN5flash19enable_sm80_to_sm89INS1_16FlashAttnFwdSm80INS1_25CollectiveMainloopFwdSm80ILi4ELi1ELb0EN4cute5tupleIJNS5_1CILi128EEENS7_ILi64EEES8_EEELi128ENS_6half_tEfNS_4arch4Sm80ELb1ELb0ELb1ELb1ELb0ELb0ELb1ELb0EEENS1_21CollectiveEpilogueFwdINS6_IJS8_S8_S9_EEENS6_IJNS7_ILi1EEESH_SH_EEESB_SD_Li128ELb1ELb1ELb0ELb0EEENS1_19SingleTileSchedulerILb1ELb0ELb1ELi128EEEEEEEEEvNT_6ParamsE)
        /*0048*/ 	.short	0x0210
        /*004a*/ 	.short	0x0418


	//----- nvinfo : EIATTR_SW_WAR
	.align		4
.L_428:
        /*004c*/ 	.byte	0x04, 0x36
        /*004e*/ 	.short	(.L_430 - .L_429)
.L_429:
        /*0050*/ 	.word	0x00000008
.L_430:


//--------------------- .nv.info._ZN7cutlass13device_kernelIN5flash19enable_sm80_to_sm89INS1_16FlashAttnFwdSm80INS1_25CollectiveMainloopFwdSm80ILi4ELi1ELb0EN4cute5tupleIJNS5_1CILi128EEENS7_ILi64EEES8_EEELi128ENS_6half_tEfNS_4arch4Sm80ELb1ELb0ELb1ELb1ELb0ELb1ELb1ELb0EEENS1_21CollectiveEpilogueFwdINS6_IJS8_S8_S9_EEENS6_IJNS7_ILi1EEESH_SH_EEESB_SD_Li128ELb1ELb1ELb0ELb0EEENS1_19SingleTileSchedulerILb1ELb0ELb1ELi128EEEEEEEEEvNT_6ParamsE --------------------------
	.section	.nv.info._ZN7cutlass13device_kernelIN5flash19enable_sm80_to_sm89INS1_16FlashAttnFwdSm80INS1_25CollectiveMainloopFwdSm80ILi4ELi1ELb0EN4cute5tupleIJNS5_1CILi128EEENS7_ILi64EEES8_EEELi128ENS_6half_tEfNS_4arch4Sm80ELb1ELb0ELb1ELb1ELb0ELb1ELb1ELb0EEENS1_21CollectiveEpilogueFwdINS6_IJS8_S8_S9_EEENS6_IJNS7_ILi1EEESH_SH_EEESB_SD_Li128ELb1ELb1ELb0ELb0EEENS1_19SingleTileSchedulerILb1ELb0ELb1ELi128EEEEEEEEEvNT_6ParamsE,"",@"SHT_CUDA_INFO"
	.sectionflags	@""
	.align	4


	//----- nvinfo : EIATTR_CUDA_API_VERSION
	.align		4
        /*0000*/ 	.byte	0x04, 0x37
        /*0002*/ 	.short	(.L_432 - .L_431)
.L_431:
        /*0004*/ 	.word	0x00000082


	//----- nvinfo : EIATTR_KPARAM_INFO
	.align		4
.L_432:
        /*0008*/ 	.byte	0x04, 0x17
        /*000a*/ 	.short	(.L_434 - .L_433)
.L_433:
        /*000c*/ 	.word	0x00000000
        /*0010*/ 	.short	0x0000
        /*0012*/ 	.short	0x0000
        /*0014*/ 	.byte	0x00, 0xf0, 0x61, 0x10


	//----- nvinfo : EIATTR_SPARSE_MMA_MASK
	.align		4
.L_434:
        /*0018*/ 	.byte	0x03, 0x50
        /*001a*/ 	.short	0x0000


	//----- nvinfo : EIATTR_MAXREG_COUNT
	.align		4
        /*001c*/ 	.byte	0x03, 0x1b
        /*001e*/ 	.short	0x00ff


	//----- nvinfo : EIATTR_MERCURY_ISA_VERSION
	.align		4
        /*0020*/ 	.byte	0x03, 0x5f
        /*0022*/ 	.short	0x0101


	//----- nvinfo : EIATTR_EXIT_INSTR_OFFSETS
	.align		4
        /*0024*/ 	.byte	0x04, 0x1c
        /*0026*/ 	.short	(.L_436 - .L_435)


	//   ....[0]....
.L_435:
        /*0028*/ 	.word	0x00000010


	//----- nvinfo : EIATTR_MAX_THREADS
	.align		4
.L_436:
        /*002c*/ 	.byte	0x04, 0x05
        /*002e*/ 	.short	(.L_438 - .L_437)
.L_437:
        /*0030*/ 	.word	0x00000080
        /*0034*/ 	.word	0x00000001
        /*0038*/ 	.word	0x00000001


	//----- nvinfo : EIATTR_CBANK_PARAM_SIZE
	.align		4
.L_438:
        /*003c*/ 	.byte	0x03, 0x19
        /*003e*/ 	.short	0x0418


	//----- nvinfo : EIATTR_PARAM_CBANK
	.align		4
        /*0040*/ 	.byte	0x04, 0x0a
        /*0042*/ 	.short	(.L_440 - .L_439)
	.align		4
.L_439:
        /*0044*/ 	.word	index@(.nv.constant0._ZN7cutlass13device_kernelIN5flash19enable_sm80_to_sm89INS1_16FlashAttnFwdSm80INS1_25CollectiveMainloopFwdSm80ILi4ELi1ELb0EN4cute5tupleIJNS5_1CILi128EEENS7_ILi64EEES8_EEELi128ENS_6half_tEfNS_4arch4Sm80ELb1ELb0ELb1ELb1ELb0ELb1ELb1ELb0EEENS1_21CollectiveEpilogueFwdINS6_IJS8_S8_S9_EEENS6_IJNS7_ILi1EEESH_SH_EEESB_SD_Li128ELb1ELb1ELb0ELb0EEENS1_19SingleTileSchedulerILb1ELb0ELb1ELi128EEEEEEEEEvNT_6ParamsE)
        /*0048*/ 	.short	0x0210
        /*004a*/ 	.short	0x0418


	//----- nvinfo : EIATTR_SW_WAR
	.align		4
.L_440:
        /*004c*/ 	.byte	0x04, 0x36
        /*004e*/ 	.short	(.L_442 - .L_441)
.L_441:
        /*0050*/ 	.word	0x00000008
.L_442:


//--------------------- .nv.info._ZN7cutlass13device_kernelIN5flash19enable_sm80_to_sm89INS1_16FlashAttnFwdSm80INS1_25CollectiveMainloopFwdSm80ILi8ELi1ELb1EN4cute5tupleIJNS5_1CILi128EEES8_S8_EEELi128ENS_6half_tEfNS_4arch4Sm80ELb0ELb0ELb0ELb0ELb0ELb0ELb1ELb0EEENS1_21CollectiveEpilogueFwdIS9_NS6_IJNS7_ILi1EEESF_SF_EEESA_SC_Li256ELb0ELb1ELb0ELb0EEENS1_19SingleTileSchedulerILb0ELb0ELb1ELi128EEEEEEEEEvNT_6ParamsE --------------------------
	.section	.nv.info._ZN7cutlass13device_kernelIN5flash19enable_sm80_to_sm89INS1_16FlashAttnFwdSm80INS1_25CollectiveMainloopFwdSm80ILi8ELi1ELb1EN4cute5tupleIJNS5_1CILi128EEES8_S8_EEELi128ENS_6half_tEfNS_4arch4Sm80ELb0ELb0ELb0ELb0ELb0ELb0ELb1ELb0EEENS1_21CollectiveEpilogueFwdIS9_NS6_IJNS7_ILi1EEESF_SF_EEESA_SC_Li256ELb0ELb1ELb0ELb0EEENS1_19SingleTileSchedulerILb0ELb0ELb1ELi128EEEEEEEEEvNT_6ParamsE,"",@"SHT_CUDA_INFO"
	.sectionflags	@""
	.align	4


	//----- nvinfo : EIATTR_CUDA_API_VERSION
	.align		4
        /*0000*/ 	.byte	0x04, 0x37
        /*0002*/ 	.short	(.L_444 - .L_443)
.L_443:
        /*0004*/ 	.word	0x00000082


	//----- nvinfo : EIATTR_KPARAM_INFO
	.align		4
.L_444:
        /*0008*/ 	.byte	0x04, 0x17
        /*000a*/ 	.short	(.L_446 - .L_445)
.L_445:
        /*000c*/ 	.word	0x00000000
        /*0010*/ 	.short	0x0000
        /*0012*/ 	.short	0x0000
        /*0014*/ 	.byte	0x00, 0xf0, 0x61, 0x10


	//----- nvinfo : EIATTR_SPARSE_MMA_MASK
	.align		4
.L_446:
        /*0018*/ 	.byte	0x03, 0x50
        /*001a*/ 	.short	0x0000


	//----- nvinfo : EIATTR_MAXREG_COUNT
	.align		4
        /*001c*/ 	.byte	0x03, 0x1b
        /*001e*/ 	.short	0x00ff


	//----- nvinfo : EIATTR_MERCURY_ISA_VERSION
	.align		4
        /*0020*/ 	.byte	0x03, 0x5f
        /*0022*/ 	.short	0x0101


	//----- nvinfo : EIATTR_EXIT_INSTR_OFFSETS
	.align		4
        /*0024*/ 	.byte	0x04, 0x1c
        /*0026*/ 	.short	(.L_448 - .L_447)


	//   ....[0]....
.L_447:
        /*0028*/ 	.word	0x00000010


	//----- nvinfo : EIATTR_MAX_THREADS
	.align		4
.L_448:
        /*002c*/ 	.byte	0x04, 0x05
        /*002e*/ 	.short	(.L_450 - .L_449)
.L_449:
        /*0030*/ 	.word	0x00000100
        /*0034*/ 	.word	0x00000001
        /*0038*/ 	.word	0x00000001


	//----- nvinfo : EIATTR_CBANK_PARAM_SIZE
	.align		4
.L_450:
        /*003c*/ 	.byte	0x03, 0x19
        /*003e*/ 	.short	0x0418


	//----- nvinfo : EIATTR_PARAM_CBANK
	.align		4
        /*0040*/ 	.byte	0x04, 0x0a
        /*0042*/ 	.short	(.L_452 - .L_451)
	.align		4
.L_451:
        /*0044*/ 	.word	index@(.nv.constant0._ZN7cutlass13device_kernelIN5flash19enable_sm80_to_sm89INS1_16FlashAttnFwdSm80INS1_25CollectiveMainloopFwdSm80ILi8ELi1ELb1EN4cute5tupleIJNS5_1CILi128EEES8_S8_EEELi128ENS_6half_tEfNS_4arch4Sm80ELb0ELb0ELb0ELb0ELb0ELb0ELb1ELb0EEENS1_21CollectiveEpilogueFwdIS9_NS6_IJNS7_ILi1EEESF_SF_EEESA_SC_Li256ELb0ELb1ELb0ELb0EEENS1_19SingleTileSchedulerILb0ELb0ELb1ELi128EEEEEEEEEvNT_6ParamsE)
        /*0048*/ 	.short	0x0210
        /*004a*/ 	.short	0x0418


	//----- nvinfo : EIATTR_SW_WAR
	.align		4
.L_452:
        /*004c*/ 	.byte	0x04, 0x36
        /*004e*/ 	.short	(.L_454 - .L_453)
.L_453:
        /*0050*/ 	.word	0x00000008
.L_454:


//--------------------- .nv.info._ZN7cutlass13device_kernelIN5flash19enable_sm80_to_sm89INS1_16FlashAttnFwdSm80INS1_25CollectiveMainloopFwdSm80ILi8ELi1ELb1EN4cute5tupleIJNS5_1CILi128EEES8_S8_EEELi128ENS_6half_tEfNS_4arch4Sm80ELb0ELb0ELb0ELb1ELb0ELb0ELb1ELb0EEENS1_21CollectiveEpilogueFwdIS9_NS6_IJNS7_ILi1EEESF_SF_EEESA_SC_Li256ELb1ELb1ELb0ELb0EEENS1_19SingleTileSchedulerILb1ELb0ELb1ELi128EEEEEEEEEvNT_6ParamsE --------------------------
	.section	.nv.info._ZN7cutlass13device_kernelIN5flash19enable_sm80_to_sm89INS1_16FlashAttnFwdSm80INS1_25CollectiveMainloopFwdSm80ILi8ELi1ELb1EN4cute5tupleIJNS5_1CILi128EEES8_S8_EEELi128ENS_6half_tEfNS_4arch4Sm80ELb0ELb0ELb0ELb1ELb0ELb0ELb1ELb0EEENS1_21CollectiveEpilogueFwdIS9_NS6_IJNS7_ILi1EEESF_SF_EEESA_SC_Li256ELb1ELb1ELb0ELb0EEENS1_19SingleTileSchedulerILb1ELb0ELb1ELi128EEEEEEEEEvNT_6ParamsE,"",@"SHT_CUDA_INFO"
	.sectionflags	@""
	.align	4


	//----- nvinfo : EIATTR_CUDA_API_VERSION
	.align		4
        /*0000*/ 	.byte	0x04, 0x37
        /*0002*/ 	.short	(.L_456 - .L_455)
.L_455:
        /*0004*/ 	.word	0x00000082


	//----- nvinfo : EIATTR_KPARAM_INFO
	.align		4
.L_456:
        /*0008*/ 	.byte	0x04, 0x17
        /*000a*/ 	.short	(.L_458 - .L_457)
.L_457:
        /*000c*/ 	.word	0x00000000
        /*0010*/ 	.short	0x0000
        /*0012*/ 	.short	0x0000
        /*0014*/ 	.byte	0x00, 0xf0, 0x61, 0x10


	//----- nvinfo : EIATTR_SPARSE_MMA_MASK
	.align		4
.L_458:
        /*0018*/ 	.byte	0x03, 0x50
        /*001a*/ 	.short	0x0000


	//----- nvinfo : EIATTR_MAXREG_COUNT
	.align		4
        /*001c*/ 	.byte	0x03, 0x1b
        /*001e*/ 	.short	0x00ff


	//----- nvinfo : EIATTR_MERCURY_ISA_VERSION
	.align		4
        /*0020*/ 	.byte	0x03, 0x5f
        /*0022*/ 	.short	0x0101


	//----- nvinfo : EIATTR_EXIT_INSTR_OFFSETS
	.align		4
        /*0024*/ 	.byte	0x04, 0x1c
        /*0026*/ 	.short	(.L_460 - .L_459)


	//   ....[0]....
.L_459:
        /*0028*/ 	.word	0x00000010


	//----- nvinfo : EIATTR_MAX_THREADS
	.align		4
.L_460:
        /*002c*/ 	.byte	0x04, 0x05
        /*002e*/ 	.short	(.L_462 - .L_461)
.L_461:
        /*0030*/ 	.word	0x00000100
        /*0034*/ 	.word	0x00000001
        /*0038*/ 	.word	0x00000001


	//----- nvinfo : EIATTR_CBANK_PARAM_SIZE
	.align		4
.L_462:
        /*003c*/ 	.byte	0x03, 0x19
        /*003e*/ 	.short	0x0418


	//----- nvinfo : EIATTR_PARAM_CBANK
	.align		4
        /*0040*/ 	.byte	0x04, 0x0a
        /*0042*/ 	.short	(.L_464 - .L_463)
	.align		4
.L_463:
        /*0044*/ 	.word	index@(.nv.constant0._ZN7cutlass13device_kernelIN5flash19enable_sm80_to_sm89INS1_16FlashAttnFwdSm80INS1_25CollectiveMainloopFwdSm80ILi8ELi1ELb1EN4cute5tupleIJNS5_1CILi128EEES8_S8_EEELi128ENS_6half_tEfNS_4arch4Sm80ELb0ELb0ELb0ELb1ELb0ELb0ELb1ELb0EEENS1_21CollectiveEpilogueFwdIS9_NS6_IJNS7_ILi1EEESF_SF_EEESA_SC_Li256ELb1ELb1ELb0ELb0EEENS1_19SingleTileSchedulerILb1ELb0ELb1ELi128EEEEEEEEEvNT_6ParamsE)
        /*0048*/ 	.short	0x0210
        /*004a*/ 	.short	0x0418


	//----- nvinfo : EIATTR_SW_WAR
	.align		4
.L_464:
        /*004c*/ 	.byte	0x04, 0x36
        /*004e*/ 	.short	(.L_466 - .L_465)
.L_465:
        /*0050*/ 	.word	0x00000008
.L_466:


//--------------------- .nv.info._ZN7cutlass13device_kernelIN5flash19enable_sm80_to_sm89INS1_16FlashAttnFwdSm80INS1_25CollectiveMainloopFwdSm80ILi8ELi1ELb1EN4cute5tupleIJNS5_1CILi128EEES8_S8_EEELi128ENS_6half_tEfNS_4arch4Sm80ELb0ELb0ELb0ELb1ELb0ELb1ELb1ELb0EEENS1_21CollectiveEpilogueFwdIS9_NS6_IJNS7_ILi1EEESF_SF_EEESA_SC_Li256ELb1ELb1ELb0ELb0EEENS1_19SingleTileSchedulerILb1ELb0ELb1ELi128EEEEEEEEEvNT_6ParamsE --------------------------
	.section	.nv.info._ZN7cutlass13device_kernelIN5flash19enable_sm80_to_sm89INS1_16FlashAttnFwdSm80INS1_25CollectiveMainloopFwdSm80ILi8ELi1ELb1EN4cute5tupleIJNS5_1CILi128EEES8_S8_EEELi128ENS_6half_tEfNS_4arch4Sm80ELb0ELb0ELb0ELb1ELb0ELb1ELb1ELb0EEENS1_21CollectiveEpilogueFwdIS9_NS6_IJNS7_ILi1EEESF_SF_EEESA_SC_Li256ELb1ELb1ELb0ELb0EEENS1_19SingleTileSchedulerILb1ELb0ELb1ELi128EEEEEEEEEvNT_6ParamsE,"",@"SHT_CUDA_INFO"
	.sectionflags	@""
	.align	4


	//----- nvinfo : EIATTR_CUDA_API_VERSION
	.align		4
        /*0000*/ 	.byte	0x04, 0x37
        /*0002*/ 	.short	(.L_468 - .L_467)
.L_467:
        /*0004*/ 	.word	0x00000082


	//----- nvinfo : EIATTR_KPARAM_INFO
	.align		4
.L_468:
        /*0008*/ 	.byte	0x04, 0x17
        /*000a*/ 	.short	(.L_470 - .L_469)
.L_469:
        /*000c*/ 	.word	0x00000000
        /*0010*/ 	.short	0x0000
        /*0012*/ 	.short	0x0000
        /*0014*/ 	.byte	0x00, 0xf0, 0x61, 0x10


	//----- nvinfo : EIATTR_SPARSE_MMA_MASK
	.align		4
.L_470:
        /*0018*/ 	.byte	0x03, 0x50
        /*001a*/ 	.short	0x0000


	//----- nvinfo : EIATTR_MAXREG_COUNT
	.align		4
        /*001c*/ 	.byte	0x03, 0x1b
        /*001e*/ 	.short	0x00ff


	//----- nvinfo : EIATTR_MERCURY_ISA_VERSION
	.align		4
        /*0020*/ 	.byte	0x03, 0x5f
        /*0022*/ 	.short	0x0101


	//----- nvinfo : EIATTR_EXIT_INSTR_OFFSETS
	.align		4
        /*0024*/ 	.byte	0x04, 0x1c
        /*0026*/ 	.short	(.L_472 - .L_471)


	//   ....[0]....
.L_471:
        /*0028*/ 	.word	0x00000010


	//----- nvinfo : EIATTR_MAX_THREADS
	.align		4
.L_472:
        /*002c*/ 	.byte	0x04, 0x05
        /*002e*/ 	.short	(.L_474 - .L_473)
.L_473:
        /*0030*/ 	.word	0x00000100
        /*0034*/ 	.word	0x00000001
        /*0038*/ 	.word	0x00000001


	//----- nvinfo : EIATTR_CBANK_PARAM_SIZE
	.align		4
.L_474:
        /*003c*/ 	.byte	0x03, 0x19
        /*003e*/ 	.short	0x0418


	//----- nvinfo : EIATTR_PARAM_CBANK
	.align		4
        /*0040*/ 	.byte	0x04, 0x0a
        /*0042*/ 	.short	(.L_476 - .L_475)
	.align		4
.L_475:
        /*0044*/ 	.word	index@(.nv.constant0._ZN7cutlass13device_kernelIN5flash19enable_sm80_to_sm89INS1_16FlashAttnFwdSm80INS1_25CollectiveMainloopFwdSm80ILi8ELi1ELb1EN4cute5tupleIJNS5_1CILi128EEES8_S8_EEELi128ENS_6half_tEfNS_4arch4Sm80ELb0ELb0ELb0ELb1ELb0ELb1ELb1ELb0EEENS1_21CollectiveEpilogueFwdIS9_NS6_IJNS7_ILi1EEESF_SF_EEESA_SC_Li256ELb1ELb1ELb0ELb0EEENS1_19SingleTileSchedulerILb1ELb0ELb1ELi128EEEEEEEEEvNT_6ParamsE)
        /*0048*/ 	.short	0x0210
        /*004a*/ 	.short	0x0418


	//----- nvinfo : EIATTR_SW_WAR
	.align		4
.L_476:
        /*004c*/ 	.byte	0x04, 0x36
        /*004e*/ 	.short	(.L_478 - .L_477)
.L_477:
        /*0050*/ 	.word	0x00000008
.L_478:


//--------------------- .nv.info._ZN7cutlass13device_kernelIN5flash19enable_sm80_to_sm89INS1_16FlashAttnFwdSm80INS1_25CollectiveMainloopFwdSm80ILi8ELi1ELb1EN4cute5tupleIJNS5_1CILi128EEENS7_ILi96EEES8_EEELi128ENS_6half_tEfNS_4arch4Sm80ELb0ELb1ELb0ELb0ELb0ELb0ELb1ELb0EEENS1_21CollectiveEpilogueFwdINS6_IJS8_S8_S9_EEENS6_IJNS7_ILi1EEESH_SH_EEESB_SD_Li256ELb0ELb1ELb0ELb0EEENS1_19SingleTileSchedulerILb0ELb0ELb1ELi128EEEEEEEEEvNT_6ParamsE --------------------------
	.section	.nv.info._ZN7cutlass13device_kernelIN5flash19enable_sm80_to_sm89INS1_16FlashAttnFwdSm80INS1_25CollectiveMainloopFwdSm80ILi8ELi1ELb1EN4cute5tupleIJNS5_1CILi128EEENS7_ILi96EEES8_EEELi128ENS_6half_tEfNS_4arch4Sm80ELb0ELb1ELb0ELb0ELb0ELb0ELb1ELb0EEENS1_21CollectiveEpilogueFwdINS6_IJS8_S8_S9_EEENS6_IJNS7_ILi1EEESH_SH_EEESB_SD_Li256ELb0ELb1ELb0ELb0EEENS1_19SingleTileSchedulerILb0ELb0ELb1ELi128EEEEEEEEEvNT_6ParamsE,"",@"SHT_CUDA_INFO"
	.sectionflags	@""
	.align	4


	//----- nvinfo : EIATTR_CUDA_API_VERSION
	.align		4
        /*0000*/ 	.byte	0x04, 0x37
        /*0002*/ 	.short	(.L_480 - .L_479)
.L_479:
        /*0004*/ 	.word	0x00000082


	//----- nvinfo : EIATTR_KPARAM_INFO
	.align		4
.L_480:
        /*0008*/ 	.byte	0x04, 0x17
        /*000a*/ 	.short	(.L_482 - .L_481)
.L_481:
        /*000c*/ 	.word	0x00000000
        /*0010*/ 	.short	0x0000
        /*0012*/ 	.short	0x0000
        /*0014*/ 	.byte	0x00, 0xf0, 0x61, 0x10


	//----- nvinfo : EIATTR_SPARSE_MMA_MASK
	.align		4
.L_482:
        /*0018*/ 	.byte	0x03, 0x50
        /*001a*/ 	.short	0x0000


	//----- nvinfo : EIATTR_MAXREG_COUNT
	.align		4
        /*001c*/ 	.byte	0x03, 0x1b
        /*001e*/ 	.short	0x00ff


	//----- nvinfo : EIATTR_MERCURY_ISA_VERSION
	.align		4
        /*0020*/ 	.byte	0x03, 0x5f
        /*0022*/ 	.short	0x0101


	//----- nvinfo : EIATTR_EXIT_INSTR_OFFSETS
	.align		4
        /*0024*/ 	.byte	0x04, 0x1c
        /*0026*/ 	.short	(.L_484 - .L_483)


	//   ....[0]....
.L_483:
        /*0028*/ 	.word	0x00000010


	//----- nvinfo : EIATTR_MAX_THREADS
	.align		4
.L_484:
        /*002c*/ 	.byte	0x04, 0x05
        /*002e*/ 	.short	(.L_486 - .L_485)
.L_485:
        /*0030*/ 	.word	0x00000100
        /*0034*/ 	.word	0x00000001
        /*0038*/ 	.word	0x00000001


	//----- nvinfo : EIATTR_CBANK_PARAM_SIZE
	.align		4
.L_486:
        /*003c*/ 	.byte	0x03, 0x19
        /*003e*/ 	.short	0x0418


	//----- nvinfo : EIATTR_PARAM_CBANK
	.align		4
        /*0040*/ 	.byte	0x04, 0x0a
        /*0042*/ 	.short	(.L_488 - .L_487)
	.align		4
.L_487:
        /*0044*/ 	.word	index@(.nv.constant0._ZN7cutlass13device_kernelIN5flash19enable_sm80_to_sm89INS1_16FlashAttnFwdSm80INS1_25CollectiveMainloopFwdSm80ILi8ELi1ELb1EN4cute5tupleIJNS5_1CILi128EEENS7_ILi96EEES8_EEELi128ENS_6half_tEfNS_4arch4Sm80ELb0ELb1ELb0ELb0ELb0ELb0ELb1ELb0EEENS1_21CollectiveEpilogueFwdINS6_IJS8_S8_S9_EEENS6_IJNS7_ILi1EEESH_SH_EEESB_SD_Li256ELb0ELb1ELb0ELb0EEENS1_19SingleTileSchedulerILb0ELb0ELb1ELi128EEEEEEEEEvNT_6ParamsE)
        /*0048*/ 	.short	0x0210
        /*004a*/ 	.short	0x0418


	//----- nvinfo : EIATTR_SW_WAR
	.align		4
.L_488:
        /*004c*/ 	.byte	0x04, 0x36
        /*004e*/ 	.short	(.L_490 - .L_489)
.L_489:
        /*0050*/ 	.word	0x00000008
.L_490:


//--------------------- .nv.info._ZN7cutlass13device_kernelIN5flash19enable_sm80_to_sm89INS1_16FlashAttnFwdSm80INS1_25CollectiveMainloopFwdSm80ILi8ELi1ELb1EN4cute5tupleIJNS5_1CILi128EEENS7_ILi96EEES8_EEELi128ENS_6half_tEfNS_4arch4Sm80ELb0ELb1ELb0ELb1ELb0ELb0ELb1ELb0EEENS1_21CollectiveEpilogueFwdINS6_IJS8_S8_S9_EEENS6_IJNS7_ILi1EEESH_SH_EEESB_SD_Li256ELb1ELb1ELb0ELb0EEENS1_19SingleTileSchedulerILb1ELb0ELb1ELi128EEEEEEEEEvNT_6ParamsE --------------------------
	.section	.nv.info._ZN7cutlass13device_kernelIN5flash19enable_sm80_to_sm89INS1_16FlashAttnFwdSm80INS1_25CollectiveMainloopFwdSm80ILi8ELi1ELb1EN4cute5tupleIJNS5_1CILi128EEENS7_ILi96EEES8_EEELi128ENS_6half_tEfNS_4arch4Sm80ELb0ELb1ELb0ELb1ELb0ELb0ELb1ELb0EEENS1_21CollectiveEpilogueFwdINS6_IJS8_S8_S9_EEENS6_IJNS7_ILi1EEESH_SH_EEESB_SD_Li256ELb1ELb1ELb0ELb0EEENS1_19SingleTileSchedulerILb1ELb0ELb1ELi128EEEEEEEEEvNT_6ParamsE,"",@"SHT_CUDA_INFO"
	.sectionflags	@""
	.align	4


	//----- nvinfo : EIATTR_CUDA_API_VERSION
	.align		4
        /*0000*/ 	.byte	0x04, 0x37
        /*0002*/ 	.short	(.L_492 - .L_491)
.L_491:
        /*0004*/ 	.word	0x00000082


	//----- nvinfo : EIATTR_KPARAM_INFO
	.align		4
.L_492:
        /*0008*/ 	.byte	0x04, 0x17
        /*000a*/ 	.short	(.L_494 - .L_493)
.L_493:
        /*000c*/ 	.word	0x00000000
        /*0010*/ 	.short	0x0000
        /*0012*/ 	.short	0x0000
        /*0014*/ 	.byte	0x00, 0xf0, 0x61, 0x10


	//----- nvinfo : EIATTR_SPARSE_MMA_MASK
	.align		4
.L_494:
        /*0018*/ 	.byte	0x03, 0x50
        /*001a*/ 	.short	0x0000


	//----- nvinfo : EIATTR_MAXREG_COUNT
	.align		4
        /*001c*/ 	.byte	0x03, 0x1b
        /*001e*/ 	.short	0x00ff


	//----- nvinfo : EIATTR_MERCURY_ISA_VERSION
	.align		4
        /*0020*/ 	.byte	0x03, 0x5f
        /*0022*/ 	.short	0x0101


	//----- nvinfo : EIATTR_EXIT_INSTR_OFFSETS
	.align		4
        /*0024*/ 	.byte	0x04, 0x1c
        /*0026*/ 	.short	(.L_496 - .L_495)


	//   ....[0]....
.L_495:
        /*0028*/ 	.word	0x00000010


	//----- nvinfo : EIATTR_MAX_THREADS
	.align		4
.L_496:
        /*002c*/ 	.byte	0x04, 0x05
        /*002e*/ 	.short	(.L_498 - .L_497)
.L_497:
        /*0030*/ 	.word	0x00000100
        /*0034*/ 	.word	0x00000001
        /*0038*/ 	.word	0x00000001


	//----- nvinfo : EIATTR_CBANK_PARAM_SIZE
	.align		4
.L_498:
        /*003c*/ 	.byte	0x03, 0x19
        /*003e*/ 	.short	0x0418


	//----- nvinfo : EIATTR_PARAM_CBANK
	.align		4
        /*0040*/ 	.byte	0x04, 0x0a
        /*0042*/ 	.short	(.L_500 - .L_499)
	.align		4
.L_499:
        /*0044*/ 	.word	index@(.nv.constant0._ZN7cutlass13device_kernelIN5flash19enable_sm80_to_sm89INS1_16FlashAttnFwdSm80INS1_25CollectiveMainloopFwdSm80ILi8ELi1ELb1EN4cute5tupleIJNS5_1CILi128EEENS7_ILi96EEES8_EEELi128ENS_6half_tEfNS_4arch4Sm80ELb0ELb1ELb0ELb1ELb0ELb0ELb1ELb0EEENS1_21CollectiveEpilogueFwdINS6_IJS8_S8_S9_EEENS6_IJNS7_ILi1EEESH_SH_EEESB_SD_Li256ELb1ELb1ELb0ELb0EEENS1_19SingleTileSchedulerILb1ELb0ELb1ELi128EEEEEEEEEvNT_6ParamsE)
        /*0048*/ 	.short	0x0210
        /*004a*/ 	.short	0x0418


	//----- nvinfo : EIATTR_SW_WAR
	.align		4
.L_500:
        /*004c*/ 	.byte	0x04, 0x36
        /*004e*/ 	.short	(.L_502 - .L_501)
.L_501:
        /*0050*/ 	.word	0x00000008
.L_502:


//--------------------- .nv.info._ZN7cutlass13device_kernelIN5flash19enable_sm80_to_sm89INS1_16FlashAttnFwdSm80INS1_25CollectiveMainloopFwdSm80ILi8ELi1ELb1EN4cute5tupleIJNS5_1CILi128EEENS7_ILi96EEES8_EEELi128ENS_6half_tEfNS_4arch4Sm80ELb0ELb1ELb0ELb1ELb0ELb1ELb1ELb0EEENS1_21CollectiveEpilogueFwdINS6_IJS8_S8_S9_EEENS6_IJNS7_ILi1EEESH_SH_EEESB_SD_Li256ELb1ELb1ELb0ELb0EEENS1_19SingleTileSchedulerILb1ELb0ELb1ELi128EEEEEEEEEvNT_6ParamsE --------------------------
	.section	.nv.info._ZN7cutlass13device_kernelIN5flash19enable_sm80_to_sm89INS1_16FlashAttnFwdSm80INS1_25CollectiveMainloopFwdSm80ILi8ELi1ELb1EN4cute5tupleIJNS5_1CILi128EEENS7_ILi96EEES8_EEELi128ENS_6half_tEfNS_4arch4Sm80ELb0ELb1ELb0ELb1ELb0ELb1ELb1ELb0EEENS1_21CollectiveEpilogueFwdINS6_IJS8_S8_S9_EEENS6_IJNS7_ILi1EEESH_SH_EEESB_SD_Li256ELb1ELb1ELb0ELb0EEENS1_19SingleTileSchedulerILb1ELb0ELb1ELi128EEEEEEEEEvNT_6ParamsE,"",@"SHT_CUDA_INFO"
	.sectionflags	@""
	.align	4


	//----- nvinfo : EIATTR_CUDA_API_VERSION
	.align		4
        /*0000*/ 	.byte	0x04, 0x37
        /*0002*/ 	.short	(.L_504 - .L_503)
.L_503:
        /*0004*/ 	.word	0x00000082


	//----- nvinfo : EIATTR_KPARAM_INFO
	.align		4
.L_504:
        /*0008*/ 	.byte	0x04, 0x17
        /*000a*/ 	.short	(.L_506 - .L_505)
.L_505:
        /*000c*/ 	.word	0x00000000
        /*0010*/ 	.short	0x0000
        /*0012*/ 	.short	0x0000
        /*0014*/ 	.byte	0x00, 0xf0, 0x61, 0x10


	//----- nvinfo : EIATTR_SPARSE_MMA_MASK
	.align		4
.L_506:
        /*0018*/ 	.byte	0x03, 0x50
        /*001a*/ 	.short	0x0000


	//----- nvinfo : EIATTR_MAXREG_COUNT
	.align		4
        /*001c*/ 	.byte	0x03, 0x1b
        /*001e*/ 	.short	0x00ff


	//----- nvinfo : EIATTR_MERCURY_ISA_VERSION
	.align		4
        /*0020*/ 	.byte	0x03, 0x5f
        /*0022*/ 	.short	0x0101


	//----- nvinfo : EIATTR_EXIT_INSTR_OFFSETS
	.align		4
        /*0024*/ 	.byte	0x04, 0x1c
        /*0026*/ 	.short	(.L_508 - .L_507)


	//   ....[0]....
.L_507:
        /*0028*/ 	.word	0x00000010


	//----- nvinfo : EIATTR_MAX_THREADS
	.align		4
.L_508:
        /*002c*/ 	.byte	0x04, 0x05
        /*002e*/ 	.short	(.L_510 - .L_509)
.L_509:
        /*0030*/ 	.word	0x00000100
        /*0034*/ 	.word	0x00000001
        /*0038*/ 	.word	0x00000001


	//----- nvinfo : EIATTR_CBANK_PARAM_SIZE
	.align		4
.L_510:
        /*003c*/ 	.byte	0x03, 0x19
        /*003e*/ 	.short	0x0418


	//----- nvinfo : EIATTR_PARAM_CBANK
	.align		4
        /*0040*/ 	.byte	0x04, 0x0a
        /*0042*/ 	.short	(.L_512 - .L_511)
	.align		4
.L_511:
        /*0044*/ 	.word	index@(.nv.constant0._ZN7cutlass13device_kernelIN5flash19enable_sm80_to_sm89INS1_16FlashAttnFwdSm80INS1_25CollectiveMainloopFwdSm80ILi8ELi1ELb1EN4cute5tupleIJNS5_1CILi128EEENS7_ILi96EEES8_EEELi128ENS_6half_tEfNS_4arch4Sm80ELb0ELb1ELb0ELb1ELb0ELb1ELb1ELb0EEENS1_21CollectiveEpilogueFwdINS6_IJS8_S8_S9_EEENS6_IJNS7_ILi1EEESH_SH_EEESB_SD_Li256ELb1ELb1ELb0ELb0EEENS1_19SingleTileSchedulerILb1ELb0ELb1ELi128EEEEEEEEEvNT_6ParamsE)
        /*0048*/ 	.short	0x0210
        /*004a*/ 	.short	0x0418


	//----- nvinfo : EIATTR_SW_WAR
	.align		4
.L_512:
        /*004c*/ 	.byte	0x04, 0x36
        /*004e*/ 	.short	(.L_514 - .L_513)
.L_513:
        /*0050*/ 	.word	0x00000008
.L_514:


//--------------------- .nv.info._ZN7cutlass13device_kernelIN5flash19enable_sm80_to_sm89INS1_16FlashAttnFwdSm80INS1_25CollectiveMainloopFwdSm80ILi8ELi1ELb1EN4cute5tupleIJNS5_1CILi128EEES8_S8_EEELi128ENS_6half_tEfNS_4arch4Sm80ELb1ELb0ELb0ELb0ELb0ELb0ELb1ELb0EEENS1_21CollectiveEpilogueFwdIS9_NS6_IJNS7_ILi1EEESF_SF_EEESA_SC_Li256ELb0ELb1ELb0ELb0EEENS1_30DynamicPersistentTileSchedulerILi256ELi256ELb0ELb1ELb0EEEEEEEEEvNT_6ParamsE --------------------------
	.section	.nv.info._ZN7cutlass13device_kernelIN5flash19enable_sm80_to_sm89INS1_16FlashAttnFwdSm80INS1_25CollectiveMainloopFwdSm80ILi8ELi1ELb1EN4cute5tupleIJNS5_1CILi128EEES8_S8_EEELi128ENS_6half_tEfNS_4arch4Sm80ELb1ELb0ELb0ELb0ELb0ELb0ELb1ELb0EEENS1_21CollectiveEpilogueFwdIS9_NS6_IJNS7_ILi1EEESF_SF_EEESA_SC_Li256ELb0ELb1ELb0ELb0EEENS1_30DynamicPersistentTileSchedulerILi256ELi256ELb0ELb1ELb0EEEEEEEEEvNT_6ParamsE,"",@"SHT_CUDA_INFO"
	.sectionflags	@""
	.align	4


	//----- nvinfo : EIATTR_CUDA_API_VERSION
	.align		4
        /*0000*/ 	.byte	0x04, 0x37
        /*0002*/ 	.short	(.L_516 - .L_515)
.L_515:
        /*0004*/ 	.word	0x00000082


	//----- nvinfo : EIATTR_KPARAM_INFO
	.align		4
.L_516:
        /*0008*/ 	.byte	0x04, 0x17
        /*000a*/ 	.short	(.L_518 - .L_517)
.L_517:
        /*000c*/ 	.word	0x00000000
        /*0010*/ 	.short	0x0000
        /*0012*/ 	.short	0x0000
        /*0014*/ 	.byte	0x00, 0xf0, 0xa1, 0x10


	//----- nvinfo : EIATTR_SPARSE_MMA_MASK
	.align		4
.L_518:
        /*0018*/ 	.byte	0x03, 0x50
        /*001a*/ 	.short	0x0000


	//----- nvinfo : EIATTR_MAXREG_COUNT
	.align		4
        /*001c*/ 	.byte	0x03, 0x1b
        /*001e*/ 	.short	0x00ff


	//----- nvinfo : EIATTR_MERCURY_ISA_VERSION
	.align		4
        /*0020*/ 	.byte	0x03, 0x5f
        /*0022*/ 	.short	0x0101


	//----- nvinfo : EIATTR_EXIT_INSTR_OFFSETS
	.align		4
        /*0024*/ 	.byte	0x04, 0x1c
        /*0026*/ 	.short	(.L_520 - .L_519)


	//   ....[0]....
.L_519:
        /*0028*/ 	.word	0x00000010


	//----- nvinfo : EIATTR_MAX_THREADS
	.align		4
.L_520:
        /*002c*/ 	.byte	0x04, 0x05
        /*002e*/ 	.short	(.L_522 - .L_521)
.L_521:
        /*0030*/ 	.word	0x00000100
        /*0034*/ 	.word	0x00000001
        /*0038*/ 	.word	0x00000001


	//----- nvinfo : EIATTR_CBANK_PARAM_SIZE
	.align		4
.L_522:
        /*003c*/ 	.byte	0x03, 0x19
        /*003e*/ 	.short	0x0428


	//----- nvinfo : EIATTR_PARAM_CBANK
	.align		4
        /*0040*/ 	.byte	0x04, 0x0a
        /*0042*/ 	.short	(.L_524 - .L_523)
	.align		4
.L_523:
        /*0044*/ 	.word	index@(.nv.constant0._ZN7cutlass13device_kernelIN5flash19enable_sm80_to_sm89INS1_16FlashAttnFwdSm80INS1_25CollectiveMainloopFwdSm80ILi8ELi1ELb1EN4cute5tupleIJNS5_1CILi128EEES8_S8_EEELi128ENS_6half_tEfNS_4arch4Sm80ELb1ELb0ELb0ELb0ELb0ELb0ELb1ELb0EEENS1_21CollectiveEpilogueFwdIS9_NS6_IJNS7_ILi1EEESF_SF_EEESA_SC_Li256ELb0ELb1ELb0ELb0EEENS1_30DynamicPersistentTileSchedulerILi256ELi256ELb0ELb1ELb0EEEEEEEEEvNT_6ParamsE)
        /*0048*/ 	.short	0x0210
        /*004a*/ 	.short	0x0428


	//----- nvinfo : EIATTR_SW_WAR
	.align		4
.L_524:
        /*004c*/ 	.byte	0x04, 0x36
        /*004e*/ 	.short	(.L_526 - .L_525)
.L_525:
        /*0050*/ 	.word	0x00000008
.L_526:


//--------------------- .nv.info._ZN7cutlass13device_kernelIN5flash19enable_sm80_to_sm89INS1_16FlashAttnFwdSm80INS1_25CollectiveMainloopFwdSm80ILi8ELi1ELb1EN4cute5tupleIJNS5_1CILi128EEES8_S8_EEELi128ENS_6half_tEfNS_4arch4Sm80ELb1ELb0ELb0ELb1ELb0ELb0ELb1ELb0EEENS1_21CollectiveEpilogueFwdIS9_NS6_IJNS7_ILi1EEESF_SF_EEESA_SC_Li256ELb1ELb1ELb0ELb0EEENS1_19SingleTileSchedulerILb1ELb0ELb1ELi128EEEEEEEEEvNT_6ParamsE --------------------------
	.section	.nv.info._ZN7cutlass13device_kernelIN5flash19enable_sm80_to_sm89INS1_16FlashAttnFwdSm80INS1_25CollectiveMainloopFwdSm80ILi8ELi1ELb1EN4cute5tupleIJNS5_1CILi128EEES8_S8_EEELi128ENS_6half_tEfNS_4arch4Sm80ELb1ELb0ELb0ELb1ELb0ELb0ELb1ELb0EEENS1_21CollectiveEpilogueFwdIS9_NS6_IJNS7_ILi1EEESF_SF_EEESA_SC_Li256ELb1ELb1ELb0ELb0EEENS1_19SingleTileSchedulerILb1ELb0ELb1ELi128EEEEEEEEEvNT_6ParamsE,"",@"SHT_CUDA_INFO"
	.sectionflags	@""
	.align	4


	//----- nvinfo : EIATTR_CUDA_API_VERSION
	.align		4
        /*0000*/ 	.byte	0x04, 0x37
        /*0002*/ 	.short	(.L_528 - .L_527)
.L_527:
        /*0004*/ 	.word	0x00000082


	//----- nvinfo : EIATTR_KPARAM_INFO
	.align		4
.L_528:
        /*0008*/ 	.byte	0x04, 0x17
        /*000a*/ 	.short	(.L_530 - .L_529)
.L_529:
        /*000c*/ 	.word	0x00000000
        /*0010*/ 	.short	0x0000
        /*0012*/ 	.short	0x0000
        /*0014*/ 	.byte	0x00, 0xf0, 0x61, 0x10


	//----- nvinfo : EIATTR_SPARSE_MMA_MASK
	.align		4
.L_530:
        /*0018*/ 	.byte	0x03, 0x50
        /*001a*/ 	.short	0x0000


	//----- nvinfo : EIATTR_MAXREG_COUNT
	.align		4
        /*001c*/ 	.byte	0x03, 0x1b
        /*001e*/ 	.short	0x00ff


	//----- nvinfo : EIATTR_MERCURY_ISA_VERSION
	.align		4
        /*0020*/ 	.byte	0x03, 0x5f
        /*0022*/ 	.short	0x0101


	//----- nvinfo : EIATTR_EXIT_INSTR_OFFSETS
	.align		4
        /*0024*/ 	.byte	0x04, 0x1c
        /*0026*/ 	.short	(.L_532 - .L_531)


	//   ....[0]....
.L_531:
        /*0028*/ 	.word	0x00000010


	//----- nvinfo : EIATTR_MAX_THREADS
	.align		4
.L_532:
        /*002c*/ 	.byte	0x04, 0x05
        /*002e*/ 	.short	(.L_534 - .L_533)
.L_533:
        /*0030*/ 	.word	0x00000100
        /*0034*/ 	.word	0x00000001
        /*0038*/ 	.word	0x00000001


	//----- nvinfo : EIATTR_CBANK_PARAM_SIZE
	.align		4
.L_534:
        /*003c*/ 	.byte	0x03, 0x19
        /*003e*/ 	.short	0x0418


	//----- nvinfo : EIATTR_PARAM_CBANK
	.align		4
        /*0040*/ 	.byte	0x04, 0x0a
        /*0042*/ 	.short	(.L_536 - .L_535)
	.align		4
.L_535:
        /*0044*/ 	.word	index@(.nv.constant0._ZN7cutlass13device_kernelIN5flash19enable_sm80_to_sm89INS1_16FlashAttnFwdSm80INS1_25CollectiveMainloopFwdSm80ILi8ELi1ELb1EN4cute5tupleIJNS5_1CILi128EEES8_S8_EEELi128ENS_6half_tEfNS_4arch4Sm80ELb1ELb0ELb0ELb1ELb0ELb0ELb1ELb0EEENS1_21CollectiveEpilogueFwdIS9_NS6_IJNS7_ILi1EEESF_SF_EEESA_SC_Li256ELb1ELb1ELb0ELb0EEENS1_19SingleTileSchedulerILb1ELb0ELb1ELi128EEEEEEEEEvNT_6ParamsE)
        /*0048*/ 	.short	0x0210
        /*004a*/ 	.short	0x0418


	//----- nvinfo : EIATTR_SW_WAR
	.align		4
.L_536:
        /*004c*/ 	.byte	0x04, 0x36
        /*004e*/ 	.short	(.L_538 - .L_537)
.L_537:
        /*0050*/ 	.word	0x00000008
.L_538:


//--------------------- .nv.info._ZN7cutlass13device_kernelIN5flash19enable_sm80_to_sm89INS1_16FlashAttnFwdSm80INS1_25CollectiveMainloopFwdSm80ILi8ELi1ELb1EN4cute5tupleIJNS5_1CILi128EEES8_S8_EEELi128ENS_6half_tEfNS_4arch4Sm80ELb1ELb0ELb0ELb1ELb0ELb1ELb1ELb0EEENS1_21CollectiveEpilogueFwdIS9_NS6_IJNS7_ILi1EEESF_SF_EEESA_SC_Li256ELb1ELb1ELb0ELb0EEENS1_19SingleTileSchedulerILb1ELb0ELb1ELi128EEEEEEEEEvNT_6ParamsE --------------------------
	.section	.nv.info._ZN7cutlass13device_kernelIN5flash19enable_sm80_to_sm89INS1_16FlashAttnFwdSm80INS1_25CollectiveMainloopFwdSm80ILi8ELi1ELb1EN4cute5tupleIJNS5_1CILi128EEES8_S8_EEELi128ENS_6half_tEfNS_4arch4Sm80ELb1ELb0ELb0ELb1ELb0ELb1ELb1ELb0EEENS1_21CollectiveEpilogueFwdIS9_NS6_IJNS7_ILi1EEESF_SF_EEESA_SC_Li256ELb1ELb1ELb0ELb0EEENS1_19SingleTileSchedulerILb1ELb0ELb1ELi128EEEEEEEEEvNT_6ParamsE,"",@"SHT_CUDA_INFO"
	.sectionflags	@""
	.align	4


	//----- nvinfo : EIATTR_CUDA_API_VERSION
	.align		4
        /*0000*/ 	.byte	0x04, 0x37
        /*0002*/ 	.short	(.L_540 - .L_539)
.L_539:
        /*0004*/ 	.word	0x00000082


	//----- nvinfo : EIATTR_KPARAM_INFO
	.align		4
.L_540:
        /*0008*/ 	.byte	0x04, 0x17
        /*000a*/ 	.short	(.L_542 - .L_541)
.L_541:
        /*000c*/ 	.word	0x00000000
        /*0010*/ 	.short	0x0000
        /*0012*/ 	.short	0x0000
        /*0014*/ 	.byte	0x00, 0xf0, 0x61, 0x10


	//----- nvinfo : EIATTR_SPARSE_MMA_MASK
	.align		4
.L_542:
        /*0018*/ 	.byte	0x03, 0x50
        /*001a*/ 	.short	0x0000


	//----- nvinfo : EIATTR_MAXREG_COUNT
	.align		4
        /*001c*/ 	.byte	0x03, 0x1b
        /*001e*/ 	.short	0x00ff


	//----- nvinfo : EIATTR_MERCURY_ISA_VERSION
	.align		4
        /*0020*/ 	.byte	0x03, 0x5f
        /*0022*/ 	.short	0x0101


	//----- nvinfo : EIATTR_EXIT_INSTR_OFFSETS
	.align		4
        /*0024*/ 	.byte	0x04, 0x1c
        /*0026*/ 	.short	(.L_544 - .L_543)


	//   ....[0]....
.L_543:
        /*0028*/ 	.word	0x00000010


	//----- nvinfo : EIATTR_MAX_THREADS
	.align		4
.L_544:
        /*002c*/ 	.byte	0x04, 0x05
        /*002e*/ 	.short	(.L_546 - .L_545)
.L_545:
        /*0030*/ 	.word	0x00000100
        /*0034*/ 	.word	0x00000001
        /*0038*/ 	.word	0x00000001


	//----- nvinfo : EIATTR_CBANK_PARAM_SIZE
	.align		4
.L_546:
        /*003c*/ 	.byte	0x03, 0x19
        /*003e*/ 	.short	0x0418


	//----- nvinfo : EIATTR_PARAM_CBANK
	.align		4
        /*0040*/ 	.byte	0x04, 0x0a
        /*0042*/ 	.short	(.L_548 - .L_547)
	.align		4
.L_547:
        /*0044*/ 	.word	index@(.nv.constant0._ZN7cutlass13device_kernelIN5flash19enable_sm80_to_sm89INS1_16FlashAttnFwdSm80INS1_25CollectiveMainloopFwdSm80ILi8ELi1ELb1EN4cute5tupleIJNS5_1CILi128EEES8_S8_EEELi128ENS_6half_tEfNS_4arch4Sm80ELb1ELb0ELb0ELb1ELb0ELb1ELb1ELb0EEENS1_21CollectiveEpilogueFwdIS9_NS6_IJNS7_ILi1EEESF_SF_EEESA_SC_Li256ELb1ELb1ELb0ELb0EEENS1_19SingleTileSchedulerILb1ELb0ELb1ELi128EEEEEEEEEvNT_6ParamsE)
        /*0048*/ 	.short	0x0210
        /*004a*/ 	.short	0x0418


	//----- nvinfo : EIATTR_SW_WAR
	.align		4
.L_548:
        /*004c*/ 	.byte	0x04, 0x36
        /*004e*/ 	.short	(.L_550 - .L_549)
.L_549:
        /*0050*/ 	.word	0x00000008
.L_550:


//--------------------- .nv.info._ZN7cutlass13device_kernelIN5flash19enable_sm80_to_sm89INS1_16FlashAttnFwdSm80INS1_25CollectiveMainloopFwdSm80ILi4ELi1ELb0EN4cute5tupleIJNS5_1CILi128EEENS7_ILi64EEES8_EEELi128ENS_6half_tEfNS_4arch4Sm80ELb0ELb0ELb0ELb0ELb0ELb0ELb1ELb0EEENS1_21CollectiveEpilogueFwdINS6_IJS8_S8_S9_EEENS6_IJNS7_ILi1EEESH_SH_EEESB_SD_Li128ELb0ELb1ELb0ELb0EEENS1_19SingleTileSchedulerILb0ELb0ELb1ELi128EEEEEEEEEvNT_6ParamsE --------------------------
	.section	.nv.info._ZN7cutlass13device_kernelIN5flash19enable_sm80_to_sm89INS1_16FlashAttnFwdSm80INS1_25CollectiveMainloopFwdSm80ILi4ELi1ELb0EN4cute5tupleIJNS5_1CILi128EEENS7_ILi64EEES8_EEELi128ENS_6half_tEfNS_4arch4Sm80ELb0ELb0ELb0ELb0ELb0ELb0ELb1ELb0EEENS1_21CollectiveEpilogueFwdINS6_IJS8_S8_S9_EEENS6_IJNS7_ILi1EEESH_SH_EEESB_SD_Li128ELb0ELb1ELb0ELb0EEENS1_19SingleTileSchedulerILb0ELb0ELb1ELi128EEEEEEEEEvNT_6ParamsE,"",@"SHT_CUDA_INFO"
	.sectionflags	@""
	.align	4


	//----- nvinfo : EIATTR_CUDA_API_VERSION
	.align		4
        /*0000*/ 	.byte	0x04, 0x37
        /*0002*/ 	.short	(.L_552 - .L_551)
.L_551:
        /*0004*/ 	.word	0x00000082


	//----- nvinfo : EIATTR_KPARAM_INFO
	.align		4
.L_552:
        /*0008*/ 	.byte	0x04, 0x17
        /*000a*/ 	.short	(.L_554 - .L_553)
.L_553:
        /*000c*/ 	.word	0x00000000
        /*0010*/ 	.short	0x0000
        /*0012*/ 	.short	0x0000
        /*0014*/ 	.byte	0x00, 0xf0, 0x61, 0x10


	//----- nvinfo : EIATTR_SPARSE_MMA_MASK
	.align		4
.L_554:
        /*0018*/ 	.byte	0x03, 0x50
        /*001a*/ 	.short	0x0000


	//----- nvinfo : EIATTR_MAXREG_COUNT
	.align		4
        /*001c*/ 	.byte	0x03, 0x1b
        /*001e*/ 	.short	0x00ff


	//----- nvinfo : EIATTR_MERCURY_ISA_VERSION
	.align		4
        /*0020*/ 	.byte	0x03, 0x5f
        /*0022*/ 	.short	0x0101


	//----- nvinfo : EIATTR_EXIT_INSTR_OFFSETS
	.align		4
        /*0024*/ 	.byte	0x04, 0x1c
        /*0026*/ 	.short	(.L_556 - .L_555)


	//   ....[0]....
.L_555:
        /*0028*/ 	.word	0x00000010


	//----- nvinfo : EIATTR_MAX_THREADS
	.align		4
.L_556:
        /*002c*/ 	.byte	0x04, 0x05
        /*002e*/ 	.short	(.L_558 - .L_557)
.L_557:
        /*0030*/ 	.word	0x00000080
        /*0034*/ 	.word	0x00000001
        /*0038*/ 	.word	0x00000001


	//----- nvinfo : EIATTR_CBANK_PARAM_SIZE
	.align		4
.L_558:
        /*003c*/ 	.byte	0x03, 0x19
        /*003e*/ 	.short	0x0418


	//----- nvinfo : EIATTR_PARAM_CBANK
	.align		4
        /*0040*/ 	.byte	0x04, 0x0a
        /*0042*/ 	.short	(.L_560 - .L_559)
	.align		4
.L_559:
        /*0044*/ 	.word	index@(.nv.constant0._ZN7cutlass13device_kernelIN5flash19enable_sm80_to_sm89INS1_16FlashAttnFwdSm80INS1_25CollectiveMainloopFwdSm80ILi4ELi1ELb0EN4cute5tupleIJNS5_1CILi128EEENS7_ILi64EEES8_EEELi128ENS_6half_tEfNS_4arch4Sm80ELb0ELb0ELb0ELb0ELb0ELb0ELb1ELb0EEENS1_21CollectiveEpilogueFwdINS6_IJS8_S8_S9_EEENS6_IJNS7_ILi1EEESH_SH_EEESB_SD_Li128ELb0ELb1ELb0ELb0EEENS1_19SingleTileSchedulerILb0ELb0ELb1ELi128EEEEEEEEEvNT_6ParamsE)
        /*0048*/ 	.short	0x0210
        /*004a*/ 	.short	0x0418


	//----- nvinfo : EIATTR_SW_WAR
	.align		4
.L_560:
        /*004c*/ 	.byte	0x04, 0x36
        /*004e*/ 	.short	(.L_562 - .L_561)
.L_561:
        /*0050*/ 	.word	0x00000008
.L_562:


//--------------------- .nv.info._ZN7cutlass13device_kernelIN5flash19enable_sm80_to_sm89INS1_16FlashAttnFwdSm80INS1_25CollectiveMainloopFwdSm80ILi4ELi1ELb0EN4cute5tupleIJNS5_1CILi128EEENS7_ILi64EEES8_EEELi128ENS_6half_tEfNS_4arch4Sm80ELb0ELb0ELb0ELb1ELb0ELb0ELb1ELb0EEENS1_21CollectiveEpilogueFwdINS6_IJS8_S8_S9_EEENS6_IJNS7_ILi1EEESH_SH_EEESB_SD_Li128ELb1ELb1ELb0ELb0EEENS1_19SingleTileSchedulerILb1ELb0ELb1ELi128EEEEEEEEEvNT_6ParamsE --------------------------
	.section	.nv.info._ZN7cutlass13device_kernelIN5flash19enable_sm80_to_sm89INS1_16FlashAttnFwdSm80INS1_25CollectiveMainloopFwdSm80ILi4ELi1ELb0EN4cute5tupleIJNS5_1CILi128EEENS7_ILi64EEES8_EEELi128ENS_6half_tEfNS_4arch4Sm80ELb0ELb0ELb0ELb1ELb0ELb0ELb1ELb0EEENS1_21CollectiveEpilogueFwdINS6_IJS8_S8_S9_EEENS6_IJNS7_ILi1EEESH_SH_EEESB_SD_Li128ELb1ELb1ELb0ELb0EEENS1_19SingleTileSchedulerILb1ELb0ELb1ELi128EEEEEEEEEvNT_6ParamsE,"",@"SHT_CUDA_INFO"
	.sectionflags	@""
	.align	4


	//----- nvinfo : EIATTR_CUDA_API_VERSION
	.align		4
        /*0000*/ 	.byte	0x04, 0x37
        /*0002*/ 	.short	(.L_564 - .L_563)
.L_563:
        /*0004*/ 	.word	0x00000082


	//----- nvinfo : EIATTR_KPARAM_INFO
	.align		4
.L_564:
        /*0008*/ 	.byte	0x04, 0x17
        /*000a*/ 	.short	(.L_566 - .L_565)
.L_565:
        /*000c*/ 	.word	0x00000000
        /*0010*/ 	.short	0x0000
        /*0012*/ 	.short	0x0000
        /*0014*/ 	.byte	0x00, 0xf0, 0x61, 0x10


	//----- nvinfo : EIATTR_SPARSE_MMA_MASK
	.align		4
.L_566:
        /*0018*/ 	.byte	0x03, 0x50
        /*001a*/ 	.short	0x0000


	//----- nvinfo : EIATTR_MAXREG_COUNT
	.align		4
        /*001c*/ 	.byte	0x03, 0x1b
        /*001e*/ 	.short	0x00ff


	//----- nvinfo : EIATTR_MERCURY_ISA_VERSION
	.align		4
        /*0020*/ 	.byte	0x03, 0x5f
        /*0022*/ 	.short	0x0101


	//----- nvinfo : EIATTR_EXIT_INSTR_OFFSETS
	.align		4
        /*0024*/ 	.byte	0x04, 0x1c
        /*0026*/ 	.short	(.L_568 - .L_567)


	//   ....[0]....
.L_567:
        /*0028*/ 	.word	0x00000010


	//----- nvinfo : EIATTR_MAX_THREADS
	.align		4
.L_568:
        /*002c*/ 	.byte	0x04, 0x05
        /*002e*/ 	.short	(.L_570 - .L_569)
.L_569:
        /*0030*/ 	.word	0x00000080
        /*0034*/ 	.word	0x00000001
        /*0038*/ 	.word	0x00000001


	//----- nvinfo : EIATTR_CBANK_PARAM_SIZE
	.align		4
.L_570:
        /*003c*/ 	.byte	0x03, 0x19
        /*003e*/ 	.short	0x0418


	//----- nvinfo : EIATTR_PARAM_CBANK
	.align		4
        /*0040*/ 	.byte	0x04, 0x0a
        /*0042*/ 	.short	(.L_572 - .L_571)
	.align		4
.L_571:
        /*0044*/ 	.word	index@(.nv.constant0._ZN7cutlass13device_kernelIN5flash19enable_sm80_to_sm89INS1_16FlashAttnFwdSm80INS1_25CollectiveMainloopFwdSm80ILi4ELi1ELb0EN4cute5tupleIJNS5_1CILi128EEENS7_ILi64EEES8_EEELi128ENS_6half_tEfNS_4arch4Sm80ELb0ELb0ELb0ELb1ELb0ELb0ELb1ELb0EEENS1_21CollectiveEpilogueFwdINS6_IJS8_S8_S9_EEENS6_IJNS7_ILi1EEESH_SH_EEESB_SD_Li128ELb1ELb1ELb0ELb0EEENS1_19SingleTileSchedulerILb1ELb0ELb1ELi128EEEEEEEEEvNT_6ParamsE)
        /*0048*/ 	.short	0x0210
        /*004a*/ 	.short	0x0418


	//----- nvinfo : EIATTR_SW_WAR
	.align		4
.L_572:
        /*004c*/ 	.byte	0x04, 0x36
        /*004e*/ 	.short	(.L_574 - .L_573)
.L_573:
        /*0050*/ 	.word	0x00000008
.L_574:


//--------------------- .nv.info._ZN7cutlass13device_kernelIN5flash19enable_sm80_to_sm89INS1_16FlashAttnFwdSm80INS1_25CollectiveMainloopFwdSm80ILi4ELi1ELb0EN4cute5tupleIJNS5_1CILi128EEENS7_ILi64EEES8_EEELi128ENS_6half_tEfNS_4arch4Sm80ELb0ELb0ELb0ELb1ELb0ELb1ELb1ELb0EEENS1_21CollectiveEpilogueFwdINS6_IJS8_S8_S9_EEENS6_IJNS7_ILi1EEESH_SH_EEESB_SD_Li128ELb1ELb1ELb0ELb0EEENS1_19SingleTileSchedulerILb1ELb0ELb1ELi128EEEEEEEEEvNT_6ParamsE --------------------------
	.section	.nv.info._ZN7cutlass13device_kernelIN5flash19enable_sm80_to_sm89INS1_16FlashAttnFwdSm80INS1_25CollectiveMainloopFwdSm80ILi4ELi1ELb0EN4cute5tupleIJNS5_1CILi128EEENS7_ILi64EEES8_EEELi128ENS_6half_tEfNS_4arch4Sm80ELb0ELb0ELb0ELb1ELb0ELb1ELb1ELb0EEENS1_21CollectiveEpilogueFwdINS6_IJS8_S8_S9_EEENS6_IJNS7_ILi1EEESH_SH_EEESB_SD_Li128ELb1ELb1ELb0ELb0EEENS1_19SingleTileSchedulerILb1ELb0ELb1ELi128EEEEEEEEEvNT_6ParamsE,"",@"SHT_CUDA_INFO"
	.sectionflags	@""
	.align	4


	//----- nvinfo : EIATTR_CUDA_API_VERSION
	.align		4
        /*0000*/ 	.byte	0x04, 0x37
        /*0002*/ 	.short	(.L_576 - .L_575)
.L_575:
        /*0004*/ 	.word	0x00000082


	//----- nvinfo : EIATTR_KPARAM_INFO
	.align		4
.L_576:
        /*0008*/ 	.byte	0x04, 0x17
        /*000a*/ 	.short	(.L_578 - .L_577)
.L_577:
        /*000c*/ 	.word	0x00000000
        /*0010*/ 	.short	0x0000
        /*0012*/ 	.short	0x0000
        /*0014*/ 	.byte	0x00, 0xf0, 0x61, 0x10


	//----- nvinfo : EIATTR_SPARSE_MMA_MASK
	.align		4
.L_578:
        /*0018*/ 	.byte	0x03, 0x50
        /*001a*/ 	.short	0x0000


	//----- nvinfo : EIATTR_MAXREG_COUNT
	.align		4
        /*001c*/ 	.byte	0x03, 0x1b
        /*001e*/ 	.short	0x00ff


	//----- nvinfo : EIATTR_MERCURY_ISA_VERSION
	.align		4
        /*0020*/ 	.byte	0x03, 0x5f
        /*0022*/ 	.short	0x0101


	//----- nvinfo : EIATTR_EXIT_INSTR_OFFSETS
	.align		4
        /*0024*/ 	.byte	0x04, 0x1c
        /*0026*/ 	.short	(.L_580 - .L_579)


	//   ....[0]....
.L_579:
        /*0028*/ 	.word	0x00000010


	//----- nvinfo : EIATTR_MAX_THREADS
	.align		4
.L_580:
        /*002c*/ 	.byte	0x04, 0x05
        /*002e*/ 	.short	(.L_582 - .L_581)
.L_581:
        /*0030*/ 	.word	0x00000080
        /*0034*/ 	.word	0x00000001
        /*0038*/ 	.word	0x00000001


	//----- nvinfo : EIATTR_CBANK_PARAM_SIZE
	.align		4
.L_582:
        /*003c*/ 	.byte	0x03, 0x19
        /*003e*/ 	.short	0x0418


	//----- nvinfo : EIATTR_PARAM_CBANK
	.align		4
        /*0040*/ 	.byte	0x04, 0x0a
        /*0042*/ 	.short	(.L_584 - .L_583)
	.align		4
.L_583:
        /*0044*/ 	.word	index@(.nv.constant0._ZN7cutlass13device_kernelIN5flash19enable_sm80_to_sm89INS1_16FlashAttnFwdSm80INS1_25CollectiveMainloopFwdSm80ILi4ELi1ELb0EN4cute5tupleIJNS5_1CILi128EEENS7_ILi64EEES8_EEELi128ENS_6half_tEfNS_4arch4Sm80ELb0ELb0ELb0ELb1ELb0ELb1ELb1ELb0EEENS1_21CollectiveEpilogueFwdINS6_IJS8_S8_S9_EEENS6_IJNS7_ILi1EEESH_SH_EEESB_SD_Li128ELb1ELb1ELb0ELb0EEENS1_19SingleTileSchedulerILb1ELb0ELb1ELi128EEEEEEEEEvNT_6ParamsE)
        /*0048*/ 	.short	0x0210
        /*004a*/ 	.short	0x0418


	//----- nvinfo : EIATTR_SW_WAR
	.align		4
.L_584:
        /*004c*/ 	.byte	0x04, 0x36
        /*004e*/ 	.short	(.L_586 - .L_585)
.L_585:
        /*0050*/ 	.word	0x00000008
.L_586:


//--------------------- .nv.info._ZN7cutlass13device_kernelIN5flash19enable_sm80_to_sm89INS1_16FlashAttnFwdSm80INS1_25CollectiveMainloopFwdSm80ILi4ELi1ELb0EN4cute5tupleIJNS5_1CILi128EEENS7_ILi48EEES8_EEELi128ENS_6half_tEfNS_4arch4Sm80ELb0ELb1ELb0ELb0ELb0ELb0ELb1ELb0EEENS1_21CollectiveEpilogueFwdINS6_IJS8_S8_S9_EEENS6_IJNS7_ILi1EEESH_SH_EEESB_SD_Li128ELb0ELb1ELb0ELb0EEENS1_19SingleTileSchedulerILb0ELb0ELb1ELi128EEEEEEEEEvNT_6ParamsE --------------------------
	.section	.nv.info._ZN7cutlass13device_kernelIN5flash19enable_sm80_to_sm89INS1_16FlashAttnFwdSm80INS1_25CollectiveMainloopFwdSm80ILi4ELi1ELb0EN4cute5tupleIJNS5_1CILi128EEENS7_ILi48EEES8_EEELi128ENS_6half_tEfNS_4arch4Sm80ELb0ELb1ELb0ELb0ELb0ELb0ELb1ELb0EEENS1_21CollectiveEpilogueFwdINS6_IJS8_S8_S9_EEENS6_IJNS7_ILi1EEESH_SH_EEESB_SD_Li128ELb0ELb1ELb0ELb0EEENS1_19SingleTileSchedulerILb0ELb0ELb1ELi128EEEEEEEEEvNT_6ParamsE,"",@"SHT_CUDA_INFO"
	.sectionflags	@""
	.align	4


	//----- nvinfo : EIATTR_CUDA_API_VERSION
	.align		4
        /*0000*/ 	.byte	0x04, 0x37
        /*0002*/ 	.short	(.L_588 - .L_587)
.L_587:
        /*0004*/ 	.word	0x00000082


	//----- nvinfo : EIATTR_KPARAM_INFO
	.align		4
.L_588:
        /*0008*/ 	.byte	0x04, 0x17
        /*000a*/ 	.short	(.L_590 - .L_589)
.L_589:
        /*000c*/ 	.word	0x00000000
        /*0010*/ 	.short	0x0000
        /*0012*/ 	.short	0x0000
        /*0014*/ 	.byte	0x00, 0xf0, 0x61, 0x10


	//----- nvinfo : EIATTR_SPARSE_MMA_MASK
	.align		4
.L_590:
        /*0018*/ 	.byte	0x03, 0x50
        /*001a*/ 	.short	0x0000


	//----- nvinfo : EIATTR_MAXREG_COUNT
	.align		4
        /*001c*/ 	.byte	0x03, 0x1b
        /*001e*/ 	.short	0x00ff


	//----- nvinfo : EIATTR_MERCURY_ISA_VERSION
	.align		4
        /*0020*/ 	.byte	0x03, 0x5f
        /*0022*/ 	.short	0x0101


	//----- nvinfo : EIATTR_EXIT_INSTR_OFFSETS
	.align		4
        /*0024*/ 	.byte	0x04, 0x1c
        /*0026*/ 	.short	(.L_592 - .L_591)


	//   ....[0]....
.L_591:
        /*0028*/ 	.word	0x00000010


	//----- nvinfo : EIATTR_MAX_THREADS
	.align		4
.L_592:
        /*002c*/ 	.byte	0x04, 0x05
        /*002e*/ 	.short	(.L_594 - .L_593)
.L_593:
        /*0030*/ 	.word	0x00000080
        /*0034*/ 	.word	0x00000001
        /*0038*/ 	.word	0x00000001


	//----- nvinfo : EIATTR_CBANK_PARAM_SIZE
	.align		4
.L_594:
        /*003c*/ 	.byte	0x03, 0x19
        /*003e*/ 	.short	0x0418


	//----- nvinfo : EIATTR_PARAM_CBANK
	.align		4
        /*0040*/ 	.byte	0x04, 0x0a
        /*0042*/ 	.short	(.L_596 - .L_595)
	.align		4
.L_595:
        /*0044*/ 	.word	index@(.nv.constant0._ZN7cutlass13device_kernelIN5flash19enable_sm80_to_sm89INS1_16FlashAttnFwdSm80INS1_25CollectiveMainloopFwdSm80ILi4ELi1ELb0EN4cute5tupleIJNS5_1CILi128EEENS7_ILi48EEES8_EEELi128ENS_6half_tEfNS_4arch4Sm80ELb0ELb1ELb0ELb0ELb0ELb0ELb1ELb0EEENS1_21CollectiveEpilogueFwdINS6_IJS8_S8_S9_EEENS6_IJNS7_ILi1EEESH_SH_EEESB_SD_Li128ELb0ELb1ELb0ELb0EEENS1_19SingleTileSchedulerILb0ELb0ELb1ELi128EEEEEEEEEvNT_6ParamsE)
        /*0048*/ 	.short	0x0210
        /*004a*/ 	.short	0x0418


	//----- nvinfo : EIATTR_SW_WAR
	.align		4
.L_596:
        /*004c*/ 	.byte	0x04, 0x36
        /*004e*/ 	.short	(.L_598 - .L_597)
.L_597:
        /*0050*/ 	.word	0x00000008
.L_598:


//--------------------- .nv.info._ZN7cutlass13device_kernelIN5flash19enable_sm80_to_sm89INS1_16FlashAttnFwdSm80INS1_25CollectiveMainloopFwdSm80ILi4ELi1ELb0EN4cute5tupleIJNS5_1CILi128EEENS7_ILi48EEES8_EEELi128ENS_6half_tEfNS_4arch4Sm80ELb0ELb1ELb0ELb1ELb0ELb0ELb1ELb0EEENS1_21CollectiveEpilogueFwdINS6_IJS8_S8_S9_EEENS6_IJNS7_ILi1EEESH_SH_EEESB_SD_Li128ELb1ELb1ELb0ELb0EEENS1_19SingleTileSchedulerILb1ELb0ELb1ELi128EEEEEEEEEvNT_6ParamsE --------------------------
	.section	.nv.info._ZN7cutlass13device_kernelIN5flash19enable_sm80_to_sm89INS1_16FlashAttnFwdSm80INS1_25CollectiveMainloopFwdSm80ILi4ELi1ELb0EN4cute5tupleIJNS5_1CILi128EEENS7_ILi48EEES8_EEELi128ENS_6half_tEfNS_4arch4Sm80ELb0ELb1ELb0ELb1ELb0ELb0ELb1ELb0EEENS1_21CollectiveEpilogueFwdINS6_IJS8_S8_S9_EEENS6_IJNS7_ILi1EEESH_SH_EEESB_SD_Li128ELb1ELb1ELb0ELb0EEENS1_19SingleTileSchedulerILb1ELb0ELb1ELi128EEEEEEEEEvNT_6ParamsE,"",@"SHT_CUDA_INFO"
	.sectionflags	@""
	.align	4


	//----- nvinfo : EIATTR_CUDA_API_VERSION
	.align		4
        /*0000*/ 	.byte	0x04, 0x37
        /*0002*/ 	.short	(.L_600 - .L_599)
.L_599:
        /*0004*/ 	.word	0x00000082


	//----- nvinfo : EIATTR_KPARAM_INFO
	.align		4
.L_600:
        /*0008*/ 	.byte	0x04, 0x17
        /*000a*/ 	.short	(.L_602 - .L_601)
.L_601:
        /*000c*/ 	.word	0x00000000
        /*0010*/ 	.short	0x0000
        /*0012*/ 	.short	0x0000
        /*0014*/ 	.byte	0x00, 0xf0, 0x61, 0x10


	//----- nvinfo : EIATTR_SPARSE_MMA_MASK
	.align		4
.L_602:
        /*0018*/ 	.byte	0x03, 0x50
        /*001a*/ 	.short	0x0000


	//----- nvinfo : EIATTR_MAXREG_COUNT
	.align		4
        /*001c*/ 	.byte	0x03, 0x1b
        /*001e*/ 	.short	0x00ff


	//----- nvinfo : EIATTR_MERCURY_ISA_VERSION
	.align		4
        /*0020*/ 	.byte	0x03, 0x5f
        /*0022*/ 	.short	0x0101


	//----- nvinfo : EIATTR_EXIT_INSTR_OFFSETS
	.align		4
        /*0024*/ 	.byte	0x04, 0x1c
        /*0026*/ 	.short	(.L_604 - .L_603)


	//   ....[0]....
.L_603:
        /*0028*/ 	.word	0x00000010


	//----- nvinfo : EIATTR_MAX_THREADS
	.align		4
.L_604:
        /*002c*/ 	.byte	0x04, 0x05
        /*002e*/ 	.short	(.L_606 - .L_605)
.L_605:
        /*0030*/ 	.word	0x00000080
        /*0034*/ 	.word	0x00000001
        /*0038*/ 	.word	0x00000001


	//----- nvinfo : EIATTR_CBANK_PARAM_SIZE
	.align		4
.L_606:
        /*003c*/ 	.byte	0x03, 0x19
        /*003e*/ 	.short	0x0418


	//----- nvinfo : EIATTR_PARAM_CBANK
	.align		4
        /*0040*/ 	.byte	0x04, 0x0a
        /*0042*/ 	.short	(.L_608 - .L_607)
	.align		4
.L_607:
        /*0044*/ 	.word	index@(.nv.constant0._ZN7cutlass13device_kernelIN5flash19enable_sm80_to_sm89INS1_16FlashAttnFwdSm80INS1_25CollectiveMainloopFwdSm80ILi4ELi1ELb0EN4cute5tupleIJNS5_1CILi128EEENS7_ILi48EEES8_EEELi128ENS_6half_tEfNS_4arch4Sm80ELb0ELb1ELb0ELb1ELb0ELb0ELb1ELb0EEENS1_21CollectiveEpilogueFwdINS6_IJS8_S8_S9_EEENS6_IJNS7_ILi1EEESH_SH_EEESB_SD_Li128ELb1ELb1ELb0ELb0EEENS1_19SingleTileSchedulerILb1ELb0ELb1ELi128EEEEEEEEEvNT_6ParamsE)
        /*0048*/ 	.short	0x0210
        /*004a*/ 	.short	0x0418


	//----- nvinfo : EIATTR_SW_WAR
	.align		4
.L_608:
        /*004c*/ 	.byte	0x04, 0x36
        /*004e*/ 	.short	(.L_610 - .L_609)
.L_609:
        /*0050*/ 	.word	0x00000008
.L_610:


//--------------------- .nv.info._ZN7cutlass13device_kernelIN5flash19enable_sm80_to_sm89INS1_16FlashAttnFwdSm80INS1_25CollectiveMainloopFwdSm80ILi4ELi1ELb0EN4cute5tupleIJNS5_1CILi128EEENS7_ILi48EEES8_EEELi128ENS_6half_tEfNS_4arch4Sm80ELb0ELb1ELb0ELb1ELb0ELb1ELb1ELb0EEENS1_21CollectiveEpilogueFwdINS6_IJS8_S8_S9_EEENS6_IJNS7_ILi1EEESH_SH_EEESB_SD_Li128ELb1ELb1ELb0ELb0EEENS1_19SingleTileSchedulerILb1ELb0ELb1ELi128EEEEEEEEEvNT_6ParamsE --------------------------
	.section	.nv.info._ZN7cutlass13device_kernelIN5flash19enable_sm80_to_sm89INS1_16FlashAttnFwdSm80INS1_25CollectiveMainloopFwdSm80ILi4ELi1ELb0EN4cute5tupleIJNS5_1CILi128EEENS7_ILi48EEES8_EEELi128ENS_6half_tEfNS_4arch4Sm80ELb0ELb1ELb0ELb1ELb0ELb1ELb1ELb0EEENS1_21CollectiveEpilogueFwdINS6_IJS8_S8_S9_EEENS6_IJNS7_ILi1EEESH_SH_EEESB_SD_Li128ELb1ELb1ELb0ELb0EEENS1_19SingleTileSchedulerILb1ELb0ELb1ELi128EEEEEEEEEvNT_6ParamsE,"",@"SHT_CUDA_INFO"
	.sectionflags	@""
	.align	4


	//----- nvinfo : EIATTR_CUDA_API_VERSION
	.align		4
        /*0000*/ 	.byte	0x04, 0x37
        /*0002*/ 	.short	(.L_612 - .L_611)
.L_611:
        /*0004*/ 	.word	0x00000082


	//----- nvinfo : EIATTR_KPARAM_INFO
	.align		4
.L_612:
        /*0008*/ 	.byte	0x04, 0x17
        /*000a*/ 	.short	(.L_614 - .L_613)
.L_613:
        /*000c*/ 	.word	0x00000000
        /*0010*/ 	.short	0x0000
        /*0012*/ 	.short	0x0000
        /*0014*/ 	.byte	0x00, 0xf0, 0x61, 0x10


	//----- nvinfo : EIATTR_SPARSE_MMA_MASK
	.align		4
.L_614:
        /*0018*/ 	.byte	0x03, 0x50
        /*001a*/ 	.short	0x0000


	//----- nvinfo : EIATTR_MAXREG_COUNT
	.align		4
        /*001c*/ 	.byte	0x03, 0x1b
        /*001e*/ 	.short	0x00ff


	//----- nvinfo : EIATTR_MERCURY_ISA_VERSION
	.align		4
        /*0020*/ 	.byte	0x03, 0x5f
        /*0022*/ 	.short	0x0101


	//----- nvinfo : EIATTR_EXIT_INSTR_OFFSETS
	.align		4
        /*0024*/ 	.byte	0x04, 0x1c
        /*0026*/ 	.short	(.L_616 - .L_615)


	//   ....[0]....
.L_615:
        /*0028*/ 	.word	0x00000010


	//----- nvinfo : EIATTR_MAX_THREADS
	.align		4
.L_616:
        /*002c*/ 	.byte	0x04, 0x05
        /*002e*/ 	.short	(.L_618 - .L_617)
.L_617:
        /*0030*/ 	.word	0x00000080
        /*0034*/ 	.word	0x00000001
        /*0038*/ 	.word	0x00000001


	//----- nvinfo : EIATTR_CBANK_PARAM_SIZE
	.align		4
.L_618:
        /*003c*/ 	.byte	0x03, 0x19
        /*003e*/ 	.short	0x0418


	//----- nvinfo : EIATTR_PARAM_CBANK
	.align		4
        /*0040*/ 	.byte	0x04, 0x0a
        /*0042*/ 	.short	(.L_620 - .L_619)
	.align		4
.L_619:
        /*0044*/ 	.word	index@(.nv.constant0._ZN7cutlass13device_kernelIN5flash19enable_sm80_to_sm89INS1_16FlashAttnFwdSm80INS1_25CollectiveMainloopFwdSm80ILi4ELi1ELb0EN4cute5tupleIJNS5_1CILi128EEENS7_ILi48EEES8_EEELi128ENS_6half_tEfNS_4arch4Sm80ELb0ELb1ELb0ELb1ELb0ELb1ELb1ELb0EEENS1_21CollectiveEpilogueFwdINS6_IJS8_S8_S9_EEENS6_IJNS7_ILi1EEESH_SH_EEESB_SD_Li128ELb1ELb1ELb0ELb0EEENS1_19SingleTileSchedulerILb1ELb0ELb1ELi128EEEEEEEEEvNT_6ParamsE)
        /*0048*/ 	.short	0x0210
        /*004a*/ 	.short	0x0418


	//----- nvinfo : EIATTR_SW_WAR
	.align		4
.L_620:
        /*004c*/ 	.byte	0x04, 0x36
        /*004e*/ 	.short	(.L_622 - .L_621)
.L_621:
        /*0050*/ 	.word	0x00000008
.L_622:


//--------------------- .nv.info._ZN7cutlass13device_kernelIN5flash19enable_sm80_to_sm89INS1_16FlashAttnFwdSm80INS1_25CollectiveMainloopFwdSm80ILi4ELi1ELb0EN4cute5tupleIJNS5_1CILi128EEENS7_ILi64EEES8_EEELi128ENS_6half_tEfNS_4arch4Sm80ELb1ELb0ELb0ELb0ELb0ELb0ELb1ELb0EEENS1_21CollectiveEpilogueFwdINS6_IJS8_S8_S9_EEENS6_IJNS7_ILi1EEESH_SH_EEESB_SD_Li128ELb0ELb1ELb0ELb0EEENS1_30DynamicPersistentTileSchedulerILi128ELi128ELb0ELb1ELb0EEEEEEEEEvNT_6ParamsE --------------------------
	.section	.nv.info._ZN7cutlass13device_kernelIN5flash19enable_sm80_to_sm89INS1_16FlashAttnFwdSm80INS1_25CollectiveMainloopFwdSm80ILi4ELi1ELb0EN4cute5tupleIJNS5_1CILi128EEENS7_ILi64EEES8_EEELi128ENS_6half_tEfNS_4arch4Sm80ELb1ELb0ELb0ELb0ELb0ELb0ELb1ELb0EEENS1_21CollectiveEpilogueFwdINS6_IJS8_S8_S9_EEENS6_IJNS7_ILi1EEESH_SH_EEESB_SD_Li128ELb0ELb1ELb0ELb0EEENS1_30DynamicPersistentTileSchedulerILi128ELi128ELb0ELb1ELb0EEEEEEEEEvNT_6ParamsE,"",@"SHT_CUDA_INFO"
	.sectionflags	@""
	.align	4


	//----- nvinfo : EIATTR_CUDA_API_VERSION
	.align		4
        /*0000*/ 	.byte	0x04, 0x37
        /*0002*/ 	.short	(.L_624 - .L_623)
.L_623:
        /*0004*/ 	.word	0x00000082


	//----- nvinfo : EIATTR_KPARAM_INFO
	.align		4
.L_624:
        /*0008*/ 	.byte	0x04, 0x17
        /*000a*/ 	.short	(.L_626 - .L_625)
.L_625:
        /*000c*/ 	.word	0x00000000
        /*0010*/ 	.short	0x0000
        /*0012*/ 	.short	0x0000
        /*0014*/ 	.byte	0x00, 0xf0, 0xa1, 0x10


	//----- nvinfo : EIATTR_SPARSE_MMA_MASK
	.align		4
.L_626:
        /*0018*/ 	.byte	0x03, 0x50
        /*001a*/ 	.short	0x0000


	//----- nvinfo : EIATTR_MAXREG_COUNT
	.align		4
        /*001c*/ 	.byte	0x03, 0x1b
        /*001e*/ 	.short	0x00ff


	//----- nvinfo : EIATTR_MERCURY_ISA_VERSION
	.align		4
        /*0020*/ 	.byte	0x03, 0x5f
        /*0022*/ 	.short	0x0101


	//----- nvinfo : EIATTR_EXIT_INSTR_OFFSETS
	.align		4
        /*0024*/ 	.byte	0x04, 0x1c
        /*0026*/ 	.short	(.L_628 - .L_627)


	//   ....[0]....
.L_627:
        /*0028*/ 	.word	0x00000010


	//----- nvinfo : EIATTR_MAX_THREADS
	.align		4
.L_628:
        /*002c*/ 	.byte	0x04, 0x05
        /*002e*/ 	.short	(.L_630 - .L_629)
.L_629:
        /*0030*/ 	.word	0x00000080
        /*0034*/ 	.word	0x00000001
        /*0038*/ 	.word	0x00000001


	//----- nvinfo : EIATTR_CBANK_PARAM_SIZE
	.align		4
.L_630:
        /*003c*/ 	.byte	0x03, 0x19
        /*003e*/ 	.short	0x0428


	//----- nvinfo : EIATTR_PARAM_CBANK
	.align		4
        /*0040*/ 	.byte	0x04, 0x0a
        /*0042*/ 	.short	(.L_632 - .L_631)
	.align		4
.L_631:
        /*0044*/ 	.word	index@(.nv.constant0._ZN7cutlass13device_kernelIN5flash19enable_sm80_to_sm89INS1_16FlashAttnFwdSm80INS1_25CollectiveMainloopFwdSm80ILi4ELi1ELb0EN4cute5tupleIJNS5_1CILi128EEENS7_ILi64EEES8_EEELi128ENS_6half_tEfNS_4arch4Sm80ELb1ELb0ELb0ELb0ELb0ELb0ELb1ELb0EEENS1_21CollectiveEpilogueFwdINS6_IJS8_S8_S9_EEENS6_IJNS7_ILi1EEESH_SH_EEESB_SD_Li128ELb0ELb1ELb0ELb0EEENS1_30DynamicPersistentTileSchedulerILi128ELi128ELb0ELb1ELb0EEEEEEEEEvNT_6ParamsE)
        /*0048*/ 	.short	0x0210
        /*004a*/ 	.short	0x0428


	//----- nvinfo : EIATTR_SW_WAR
	.align		4
.L_632:
        /*004c*/ 	.byte	0x04, 0x36
        /*004e*/ 	.short	(.L_634 - .L_633)
.L_633:
        /*0050*/ 	.word	0x00000008
.L_634:


//--------------------- .nv.info._ZN7cutlass13device_kernelIN5flash19enable_sm80_to_sm89INS1_16FlashAttnFwdSm80INS1_25CollectiveMainloopFwdSm80ILi4ELi1ELb0EN4cute5tupleIJNS5_1CILi128EEENS7_ILi64EEES8_EEELi128ENS_6half_tEfNS_4arch4Sm80ELb1ELb0ELb0ELb1ELb0ELb0ELb1ELb0EEENS1_21CollectiveEpilogueFwdINS6_IJS8_S8_S9_EEENS6_IJNS7_ILi1EEESH_SH_EEESB_SD_Li128ELb1ELb1ELb0ELb0EEENS1_19SingleTileSchedulerILb1ELb0ELb1ELi128EEEEEEEEEvNT_6ParamsE --------------------------
	.section	.nv.info._ZN7cutlass13device_kernelIN5flash19enable_sm80_to_sm89INS1_16FlashAttnFwdSm80INS1_25CollectiveMainloopFwdSm80ILi4ELi1ELb0EN4cute5tupleIJNS5_1CILi128EEENS7_ILi64EEES8_EEELi128ENS_6half_tEfNS_4arch4Sm80ELb1ELb0ELb0ELb1ELb0ELb0ELb1ELb0EEENS1_21CollectiveEpilogueFwdINS6_IJS8_S8_S9_EEENS6_IJNS7_ILi1EEESH_SH_EEESB_SD_Li128ELb1ELb1ELb0ELb0EEENS1_19SingleTileSchedulerILb1ELb0ELb1ELi128EEEEEEEEEvNT_6ParamsE,"",@"SHT_CUDA_INFO"
	.sectionflags	@""
	.align	4


	//----- nvinfo : EIATTR_CUDA_API_VERSION
	.align		4
        /*0000*/ 	.byte	0x04, 0x37
        /*0002*/ 	.short	(.L_636 - .L_635)
.L_635:
        /*0004*/ 	.word	0x00000082


	//----- nvinfo : EIATTR_KPARAM_INFO
	.align		4
.L_636:
        /*0008*/ 	.byte	0x04, 0x17
        /*000a*/ 	.short	(.L_638 - .L_637)
.L_637:
        /*000c*/ 	.word	0x00000000
        /*0010*/ 	.short	0x0000
        /*0012*/ 	.short	0x0000
        /*0014*/ 	.byte	0x00, 0xf0, 0x61, 0x10


	//----- nvinfo : EIATTR_SPARSE_MMA_MASK
	.align		4
.L_638:
        /*0018*/ 	.byte	0x03, 0x50
        /*001a*/ 	.short	0x0000


	//----- nvinfo : EIATTR_MAXREG_COUNT
	.align		4
        /*001c*/ 	.byte	0x03, 0x1b
        /*001e*/ 	.short	0x00ff


	//----- nvinfo : EIATTR_MERCURY_ISA_VERSION
	.align		4
        /*0020*/ 	.byte	0x03, 0x5f
        /*0022*/ 	.short	0x0101


	//----- nvinfo : EIATTR_EXIT_INSTR_OFFSETS
	.align		4
        /*0024*/ 	.byte	0x04, 0x1c
        /*0026*/ 	.short	(.L_640 - .L_639)


	//   ....[0]....
.L_639:
        /*0028*/ 	.word	0x00000010


	//----- nvinfo : EIATTR_MAX_THREADS
	.align		4
.L_640:
        /*002c*/ 	.byte	0x04, 0x05
        /*002e*/ 	.short	(.L_642 - .L_641)
.L_641:
        /*0030*/ 	.word	0x00000080
        /*0034*/ 	.word	0x00000001
        /*0038*/ 	.word	0x00000001


	//----- nvinfo : EIATTR_CBANK_PARAM_SIZE
	.align		4
.L_642:
        /*003c*/ 	.byte	0x03, 0x19
        /*003e*/ 	.short	0x0418


	//----- nvinfo : EIATTR_PARAM_CBANK
	.align		4
        /*0040*/ 	.byte	0x04, 0x0a
        /*0042*/ 	.short	(.L_644 - .L_643)
	.align		4
.L_643:
        /*0044*/ 	.word	index@(.nv.constant0._ZN7cutlass13device_kernelIN5flash19enable_sm80_to_sm89INS1_16FlashAttnFwdSm80INS1_25CollectiveMainloopFwdSm80ILi4ELi1ELb0EN4cute5tupleIJNS5_1CILi128EEENS7_ILi64EEES8_EEELi128ENS_6half_tEfNS_4arch4Sm80ELb1ELb0ELb0ELb1ELb0ELb0ELb1ELb0EEENS1_21CollectiveEpilogueFwdINS6_IJS8_S8_S9_EEENS6_IJNS7_ILi1EEESH_SH_EEESB_SD_Li128ELb1ELb1ELb0ELb0EEENS1_19SingleTileSchedulerILb1ELb0ELb1ELi128EEEEEEEEEvNT_6ParamsE)
        /*0048*/ 	.short	0x0210
        /*004a*/ 	.short	0x0418


	//----- nvinfo : EIATTR_SW_WAR
	.align		4
.L_644:
        /*004c*/ 	.byte	0x04, 0x36
        /*004e*/ 	.short	(.L_646 - .L_645)
.L_645:
        /*0050*/ 	.word	0x00000008
.L_646:


//--------------------- .nv.info._ZN7cutlass13device_kernelIN5flash19enable_sm80_to_sm89INS1_16FlashAttnFwdSm80INS1_25CollectiveMainloopFwdSm80ILi4ELi1ELb0EN4cute5tupleIJNS5_1CILi128EEENS7_ILi64EEES8_EEELi128ENS_6half_tEfNS_4arch4Sm80ELb1ELb0ELb0ELb1ELb0ELb1ELb1ELb0EEENS1_21CollectiveEpilogueFwdINS6_IJS8_S8_S9_EEENS6_IJNS7_ILi1EEESH_SH_EEESB_SD_Li128ELb1ELb1ELb0ELb0EEENS1_19SingleTileSchedulerILb1ELb0ELb1ELi128EEEEEEEEEvNT_6ParamsE --------------------------
	.section	.nv.info._ZN7cutlass13device_kernelIN5flash19enable_sm80_to_sm89INS1_16FlashAttnFwdSm80INS1_25CollectiveMainloopFwdSm80ILi4ELi1ELb0EN4cute5tupleIJNS5_1CILi128EEENS7_ILi64EEES8_EEELi128ENS_6half_tEfNS_4arch4Sm80ELb1ELb0ELb0ELb1ELb0ELb1ELb1ELb0EEENS1_21CollectiveEpilogueFwdINS6_IJS8_S8_S9_EEENS6_IJNS7_ILi1EEESH_SH_EEESB_SD_Li128ELb1ELb1ELb0ELb0EEENS1_19SingleTileSchedulerILb1ELb0ELb1ELi128EEEEEEEEEvNT_6ParamsE,"",@"SHT_CUDA_INFO"
	.sectionflags	@""
	.align	4


	//----- nvinfo : EIATTR_CUDA_API_VERSION
	.align		4
        /*0000*/ 	.byte	0x04, 0x37
        /*0002*/ 	.short	(.L_648 - .L_647)
.L_647:
        /*0004*/ 	.word	0x00000082


	//----- nvinfo : EIATTR_KPARAM_INFO
	.align		4
.L_648:
        /*0008*/ 	.byte	0x04, 0x17
        /*000a*/ 	.short	(.L_650 - .L_649)
.L_649:
        /*000c*/ 	.word	0x00000000
        /*0010*/ 	.short	0x0000
        /*0012*/ 	.short	0x0000
        /*0014*/ 	.byte	0x00, 0xf0, 0x61, 0x10


	//----- nvinfo : EIATTR_SPARSE_MMA_MASK
	.align		4
.L_650:
        /*0018*/ 	.byte	0x03, 0x50
        /*001a*/ 	.short	0x0000


	//----- nvinfo : EIATTR_MAXREG_COUNT
	.align		4
        /*001c*/ 	.byte	0x03, 0x1b
        /*001e*/ 	.short	0x00ff


	//----- nvinfo : EIATTR_MERCURY_ISA_VERSION
	.align		4
        /*0020*/ 	.byte	0x03, 0x5f
        /*0022*/ 	.short	0x0101


	//----- nvinfo : EIATTR_EXIT_INSTR_OFFSETS
	.align		4
        /*0024*/ 	.byte	0x04, 0x1c
        /*0026*/ 	.short	(.L_652 - .L_651)


	//   ....[0]....
.L_651:
        /*0028*/ 	.word	0x00000010


	//----- nvinfo : EIATTR_MAX_THREADS
	.align		4
.L_652:
        /*002c*/ 	.byte	0x04, 0x05
        /*002e*/ 	.short	(.L_654 - .L_653)
.L_653:
        /*0030*/ 	.word	0x00000080
        /*0034*/ 	.word	0x00000001
        /*0038*/ 	.word	0x00000001


	//----- nvinfo : EIATTR_CBANK_PARAM_SIZE
	.align		4
.L_654:
        /*003c*/ 	.byte	0x03, 0x19
        /*003e*/ 	.short	0x0418


	//----- nvinfo : EIATTR_PARAM_CBANK
	.align		4
        /*0040*/ 	.byte	0x04, 0x0a
        /*0042*/ 	.short	(.L_656 - .L_655)
	.align		4
.L_655:
        /*0044*/ 	.word	index@(.nv.constant0._ZN7cutlass13device_kernelIN5flash19enable_sm80_to_sm89INS1_16FlashAttnFwdSm80INS1_25CollectiveMainloopFwdSm80ILi4ELi1ELb0EN4cute5tupleIJNS5_1CILi128EEENS7_ILi64EEES8_EEELi128ENS_6half_tEfNS_4arch4Sm80ELb1ELb0ELb0ELb1ELb0ELb1ELb1ELb0EEENS1_21CollectiveEpilogueFwdINS6_IJS8_S8_S9_EEENS6_IJNS7_ILi1EEESH_SH_EEESB_SD_Li128ELb1ELb1ELb0ELb0EEENS1_19SingleTileSchedulerILb1ELb0ELb1ELi128EEEEEEEEEvNT_6ParamsE)
        /*0048*/ 	.short	0x0210
        /*004a*/ 	.short	0x0418


	//----- nvinfo : EIATTR_SW_WAR
	.align		4
.L_656:
        /*004c*/ 	.byte	0x04, 0x36
        /*004e*/ 	.short	(.L_658 - .L_657)
.L_657:
        /*0050*/ 	.word	0x00000008
.L_658:


//--------------------- .nv.callgraph             --------------------------
	.section	.nv.callgraph,"",@"SHT_CUDA_CALLGRAPH"
	.align	4
	.sectionentsize	8
	.align		4
        /*0000*/ 	.word	0x00000000
	.align		4
        /*0004*/ 	.word	0xffffffff
	.align		4
        /*0008*/ 	.word	0x00000000
	.align		4
        /*000c*/ 	.word	0xfffffffe
	.align		4
        /*0010*/ 	.word	0x00000000
	.align		4
        /*0014*/ 	.word	0xfffffffd
	.align		4
        /*0018*/ 	.word	0x00000000
	.align		4
        /*001c*/ 	.word	0xfffffffc


//--------------------- .nv.constant4             --------------------------
	.section	.nv.constant4,"a",@progbits
	.align	8
	.align		8
.nv.constant4:
        /*0000*/ 	.dword	_ZN77_INTERNAL_9952ccb7_41_flash_fwd_hdim128_fp16_softcapall_sm80_cu_744032ad_35934cuda3std3__45__cpo5beginE
	.align		8
        /*0008*/ 	.dword	_ZN77_INTERNAL_9952ccb7_41_flash_fwd_hdim128_fp16_softcapall_sm80_cu_744032ad_35934cuda3std3__45__cpo3endE
	.align		8
        /*0010*/ 	.dword	_ZN77_INTERNAL_9952ccb7_41_flash_fwd_hdim128_fp16_softcapall_sm80_cu_744032ad_35934cuda3std3__45__cpo6cbeginE
	.align		8
        /*0018*/ 	.dword	_ZN77_INTERNAL_9952ccb7_41_flash_fwd_hdim128_fp16_softcapall_sm80_cu_744032ad_35934cuda3std3__45__cpo4cendE
	.align		8
        /*0020*/ 	.dword	_ZN77_INTERNAL_9952ccb7_41_flash_fwd_hdim128_fp16_softcapall_sm80_cu_744032ad_35934cuda3std3__479_GLOBAL__N__9952ccb7_41_flash_fwd_hdim128_fp16_softcapall_sm80_cu_744032ad_35936ignoreE
	.align		8
        /*0028*/ 	.dword	_ZN77_INTERNAL_9952ccb7_41_flash_fwd_hdim128_fp16_softcapall_sm80_cu_744032ad_35934cuda3std3__419piecewise_constructE
	.align		8
        /*0030*/ 	.dword	_ZN77_INTERNAL_9952ccb7_41_flash_fwd_hdim128_fp16_softcapall_sm80_cu_744032ad_35934cuda3std3__48in_placeE
	.align		8
        /*0038*/ 	.dword	_ZN77_INTERNAL_9952ccb7_41_flash_fwd_hdim128_fp16_softcapall_sm80_cu_744032ad_35934cuda3std6ranges3__45__cpo4swapE
	.align		8
        /*0040*/ 	.dword	_ZN77_INTERNAL_9952ccb7_41_flash_fwd_hdim128_fp16_softcapall_sm80_cu_744032ad_35934cuda3std6ranges3__45__cpo9iter_moveE
	.align		8
        /*0048*/ 	.dword	_ZN77_INTERNAL_9952ccb7_41_flash_fwd_hdim128_fp16_softcapall_sm80_cu_744032ad_35934cute7productE
	.align		8
        /*0050*/ 	.dword	_ZN77_INTERNAL_9952ccb7_41_flash_fwd_hdim128_fp16_softcapall_sm80_cu_744032ad_35934cute1_E


//--------------------- .text._ZN7cutlass13device_kernelIN5flash19enable_sm80_to_sm89INS1_16FlashAttnFwdSm80INS1_25CollectiveMainloopFwdSm80ILi8ELi1ELb1EN4cute5tupleIJNS5_1CILi128EEES8_S8_EEELi128ENS_6half_tEfNS_4arch4Sm80ELb0ELb0ELb1ELb0ELb0ELb0ELb1ELb0EEENS1_21CollectiveEpilogueFwdIS9_NS6_IJNS7_ILi1EEESF_SF_EEESA_SC_Li256ELb0ELb1ELb0ELb0EEENS1_19SingleTileSchedulerILb0ELb0ELb1ELi128EEEEEEEEEvNT_6ParamsE --------------------------
	.section	.text._ZN7cutlass13device_kernelIN5flash19enable_sm80_to_sm89INS1_16FlashAttnFwdSm80INS1_25CollectiveMainloopFwdSm80ILi8ELi1ELb1EN4cute5tupleIJNS5_1CILi128EEES8_S8_EEELi128ENS_6half_tEfNS_4arch4Sm80ELb0ELb0ELb1ELb0ELb0ELb0ELb1ELb0EEENS1_21CollectiveEpilogueFwdIS9_NS6_IJNS7_ILi1EEESF_SF_EEESA_SC_Li256ELb0ELb1ELb0ELb0EEENS1_19SingleTileSchedulerILb0ELb0ELb1ELi128EEEEEEEEEvNT_6ParamsE,"ax",@progbits
	.align	128
.text._ZN7cutlass13device_kernelIN5flash19enable_sm80_to_sm89INS1_16FlashAttnFwdSm80INS1_25CollectiveMainloopFwdSm80ILi8ELi1ELb1EN4cute5tupleIJNS5_1CILi128EEES8_S8_EEELi128ENS_6half_tEfNS_4arch4Sm80ELb0ELb0ELb1ELb0ELb0ELb0ELb1ELb0EEENS1_21CollectiveEpilogueFwdIS9_NS6_IJNS7_ILi1EEESF_SF_EEESA_SC_Li256ELb0ELb1ELb0ELb0EEENS1_19SingleTileSchedulerILb0ELb0ELb1ELi128EEEEEEEEEvNT_6ParamsE:
        .type           _ZN7cutlass13device_kernelIN5flash19enable_sm80_to_sm89INS1_16FlashAttnFwdSm80INS1_25CollectiveMainloopFwdSm80ILi8ELi1ELb1EN4cute5tupleIJNS5_1CILi128EEES8_S8_EEELi128ENS_6half_tEfNS_4arch4Sm80ELb0ELb0ELb1ELb0ELb0ELb0ELb1ELb0EEENS1_21CollectiveEpilogueFwdIS9_NS6_IJNS7_ILi1EEESF_SF_EEESA_SC_Li256ELb0ELb1ELb0ELb0EEENS1_19SingleTileSchedulerILb0ELb0ELb1ELi128EEEEEEEEEvNT_6ParamsE,@function
        .size           _ZN7cutlass13device_kernelIN5flash19enable_sm80_to_sm89INS1_16FlashAttnFwdSm80INS1_25CollectiveMainloopFwdSm80ILi8ELi1ELb1EN4cute5tupleIJNS5_1CILi128EEES8_S8_EEELi128ENS_6half_tEfNS_4arch4Sm80ELb0ELb0ELb1ELb0ELb0ELb0ELb1ELb0EEENS1_21CollectiveEpilogueFwdIS9_NS6_IJNS7_ILi1EEESF_SF_EEESA_SC_Li256ELb0ELb1ELb0ELb0EEENS1_19SingleTileSchedulerILb0ELb0ELb1ELi128EEEEEEEEEvNT_6ParamsE,(.L_x_36 - _ZN7cutlass13device_kernelIN5flash19enable_sm80_to_sm89INS1_16FlashAttnFwdSm80INS1_25CollectiveMainloopFwdSm80ILi8ELi1ELb1EN4cute5tupleIJNS5_1CILi128EEES8_S8_EEELi128ENS_6half_tEfNS_4arch4Sm80ELb0ELb0ELb1ELb0ELb0ELb0ELb1ELb0EEENS1_21CollectiveEpilogueFwdIS9_NS6_IJNS7_ILi1EEESF_SF_EEESA_SC_Li256ELb0ELb1ELb0ELb0EEENS1_19SingleTileSchedulerILb0ELb0ELb1ELi128EEEEEEEEEvNT_6ParamsE)
        .other          _ZN7cutlass13device_kernelIN5flash19enable_sm80_to_sm89INS1_16FlashAttnFwdSm80INS1_25CollectiveMainloopFwdSm80ILi8ELi1ELb1EN4cute5tupleIJNS5_1CILi128EEES8_S8_EEELi128ENS_6half_tEfNS_4arch4Sm80ELb0ELb0ELb1ELb0ELb0ELb0ELb1ELb0EEENS1_21CollectiveEpilogueFwdIS9_NS6_IJNS7_ILi1EEESF_SF_EEESA_SC_Li256ELb0ELb1ELb0ELb0EEENS1_19SingleTileSchedulerILb0ELb0ELb1ELi128EEEEEEEEEvNT_6ParamsE,@"STO_CUDA_ENTRY STV_DEFAULT"
_ZN7cutlass13device_kernelIN5flash19enable_sm80_to_sm89INS1_16FlashAttnFwdSm80INS1_25CollectiveMainloopFwdSm80ILi8ELi1ELb1EN4cute5tupleIJNS5_1CILi128EEES8_S8_EEELi128ENS_6half_tEfNS_4arch4Sm80ELb0ELb0ELb1ELb0ELb0ELb0ELb1ELb0EEENS1_21CollectiveEpilogueFwdIS9_NS6_IJNS7_ILi1EEESF_SF_EEESA_SC_Li256ELb0ELb1ELb0ELb0EEENS1_19SingleTileSchedulerILb0ELb0ELb1ELi128EEEEEEEEEvNT_6ParamsE:
[----:B------:R-:W-:Y:S01]  /*0000*/  LDC R1, c[0x0][0x28] ;  /* 0x00000a00ff017b82 */ /* 0x000fe20000000800 */
[----:B------:R-:W-:Y:S05]  /*0010*/  EXIT ;  /* 0x000000000000794d */ /* 0x000fea0003800000 */
.L_x_0:
[----:B------:R-:W-:-:S00]  /*0020*/  BRA `(.L_x_0) ;  /* 0xfffffffc00fc7947 */ /* 0x000fc0000383ffff */
[----:B------:R-:W-:-:S00]  /*0030*/  NOP ;  /* 0x0000000000007918 */ /* 0x000fc00000000000 */
        /* <DEDUP_REMOVED lines=12> */
.L_x_36:


//--------------------- .text._ZN7cutlass13device_kernelIN5flash19enable_sm80_to_sm89INS1_16FlashAttnFwdSm80INS1_25CollectiveMainloopFwdSm80ILi8ELi1ELb1EN4cute5tupleIJNS5_1CILi128EEES8_S8_EEELi128ENS_6half_tEfNS_4arch4Sm80ELb0ELb0ELb1ELb1ELb0ELb0ELb1ELb0EEENS1_21CollectiveEpilogueFwdIS9_NS6_IJNS7_ILi1EEESF_SF_EEESA_SC_Li256ELb1ELb1ELb0ELb0EEENS1_19SingleTileSchedulerILb1ELb0ELb1ELi128EEEEEEEEEvNT_6ParamsE --------------------------
	.section	.text._ZN7cutlass13device_kernelIN5flash19enable_sm80_to_sm89INS1_16FlashAttnFwdSm80INS1_25CollectiveMainloopFwdSm80ILi8ELi1ELb1EN4cute5tupleIJNS5_1CILi128EEES8_S8_EEELi128ENS_6half_tEfNS_4arch4Sm80ELb0ELb0ELb1ELb1ELb0ELb0ELb1ELb0EEENS1_21CollectiveEpilogueFwdIS9_NS6_IJNS7_ILi1EEESF_SF_EEESA_SC_Li256ELb1ELb1ELb0ELb0EEENS1_19SingleTileSchedulerILb1ELb0ELb1ELi128EEEEEEEEEvNT_6ParamsE,"ax",@progbits
	.align	128
.text._ZN7cutlass13device_kernelIN5flash19enable_sm80_to_sm89INS1_16FlashAttnFwdSm80INS1_25CollectiveMainloopFwdSm80ILi8ELi1ELb1EN4cute5tupleIJNS5_1CILi128EEES8_S8_EEELi128ENS_6half_tEfNS_4arch4Sm80ELb0ELb0ELb1ELb1ELb0ELb0ELb1ELb0EEENS1_21CollectiveEpilogueFwdIS9_NS6_IJNS7_ILi1EEESF_SF_EEESA_SC_Li256ELb1ELb1ELb0ELb0EEENS1_19SingleTileSchedulerILb1ELb0ELb1ELi128EEEEEEEEEvNT_6ParamsE:
        .type           _ZN7cutlass13device_kernelIN5flash19enable_sm80_to_sm89INS1_16FlashAttnFwdSm80INS1_25CollectiveMainloopFwdSm80ILi8ELi1ELb1EN4cute5tupleIJNS5_1CILi128EEES8_S8_EEELi128ENS_6half_tEfNS_4arch4Sm80ELb0ELb0ELb1ELb1ELb0ELb0ELb1ELb0EEENS1_21CollectiveEpilogueFwdIS9_NS6_IJNS7_ILi1EEESF_SF_EEESA_SC_Li256ELb1ELb1ELb0ELb0EEENS1_19SingleTileSchedulerILb1ELb0ELb1ELi128EEEEEEEEEvNT_6ParamsE,@function
        .size           _ZN7cutlass13device_kernelIN5flash19enable_sm80_to_sm89INS1_16FlashAttnFwdSm80INS1_25CollectiveMainloopFwdSm80ILi8ELi1ELb1EN4cute5tupleIJNS5_1CILi128EEES8_S8_EEELi128ENS_6half_tEfNS_4arch4Sm80ELb0ELb0ELb1ELb1ELb0ELb0ELb1ELb0EEENS1_21CollectiveEpilogueFwdIS9_NS6_IJNS7_ILi1EEESF_SF_EEESA_SC_Li256ELb1ELb1ELb0ELb0EEENS1_19SingleTileSchedulerILb1ELb0ELb1ELi128EEEEEEEEEvNT_6ParamsE,(.L_x_37 - _ZN7cutlass13device_kernelIN5flash19enable_sm80_to_sm89INS1_16FlashAttnFwdSm80INS1_25CollectiveMainloopFwdSm80ILi8ELi1ELb1EN4cute5tupleIJNS5_1CILi128EEES8_S8_EEELi128ENS_6half_tEfNS_4arch4Sm80ELb0ELb0ELb1ELb1ELb0ELb0ELb1ELb0EEENS1_21CollectiveEpilogueFwdIS9_NS6_IJNS7_ILi1EEESF_SF_EEESA_SC_Li256ELb1ELb1ELb0ELb0EEENS1_19SingleTileSchedulerILb1ELb0ELb1ELi128EEEEEEEEEvNT_6ParamsE)
        .other          _ZN7cutlass13device_kernelIN5flash19enable_sm80_to_sm89INS1_16FlashAttnFwdSm80INS1_25CollectiveMainloopFwdSm80ILi8ELi1ELb1EN4cute5tupleIJNS5_1CILi128EEES8_S8_EEELi128ENS_6half_tEfNS_4arch4Sm80ELb0ELb0ELb1ELb1ELb0ELb0ELb1ELb0EEENS1_21CollectiveEpilogueFwdIS9_NS6_IJNS7_ILi1EEESF_SF_EEESA_SC_Li256ELb1ELb1ELb0ELb0EEENS1_19SingleTileSchedulerILb1ELb0ELb1ELi128EEEEEEEEEvNT_6ParamsE,@"STO_CUDA_ENTRY STV_DEFAULT"
_ZN7cutlass13device_kernelIN5flash19enable_sm80_to_sm89INS1_16FlashAttnFwdSm80INS1_25CollectiveMainloopFwdSm80ILi8ELi1ELb1EN4cute5tupleIJNS5_1CILi128EEES8_S8_EEELi128ENS_6half_tEfNS_4arch4Sm80ELb0ELb0ELb1ELb1ELb0ELb0ELb1ELb0EEENS1_21CollectiveEpilogueFwdIS9_NS6_IJNS7_ILi1EEESF_SF_EEESA_SC_Li256ELb1ELb1ELb0ELb0EEENS1_19SingleTileSchedulerILb1ELb0ELb1ELi128EEEEEEEEEvNT_6ParamsE:
[----:B------:R-:W-:Y:S01]  /*0000*/  LDC R1, c[0x0][0x28] ;  /* 0x00000a00ff017b82 */ /* 0x000fe20000000800 */
[----:B------:R-:W-:Y:S05]  /*0010*/  EXIT ;  /* 0x000000000000794d */ /* 0x000fea0003800000 */
.L_x_1:
        /* <DEDUP_REMOVED lines=14> */
.L_x_37:


//--------------------- .text._ZN7cutlass13device_kernelIN5flash19enable_sm80_to_sm89INS1_16FlashAttnFwdSm80INS1_25CollectiveMainloopFwdSm80ILi8ELi1ELb1EN4cute5tupleIJNS5_1CILi128EEES8_S8_EEELi128ENS_6half_tEfNS_4arch4Sm80ELb0ELb0ELb1ELb1ELb0ELb1ELb1ELb0EEENS1_21CollectiveEpilogueFwdIS9_NS6_IJNS7_ILi1EEESF_SF_EEESA_SC_Li256ELb1ELb1ELb0ELb0EEENS1_19SingleTileSchedulerILb1ELb0ELb1ELi128EEEEEEEEEvNT_6ParamsE --------------------------
	.section	.text._ZN7cutlass13device_kernelIN5flash19enable_sm80_to_sm89INS1_16FlashAttnFwdSm80INS1_25CollectiveMainloopFwdSm80ILi8ELi1ELb1EN4cute5tupleIJNS5_1CILi128EEES8_S8_EEELi128ENS_6half_tEfNS_4arch4Sm80ELb0ELb0ELb1ELb1ELb0ELb1ELb1ELb0EEENS1_21CollectiveEpilogueFwdIS9_NS6_IJNS7_ILi1EEESF_SF_EEESA_SC_Li256ELb1ELb1ELb0ELb0EEENS1_19SingleTileSchedulerILb1ELb0ELb1ELi128EEEEEEEEEvNT_6ParamsE,"ax",@progbits
	.align	128
.text._ZN7cutlass13device_kernelIN5flash19enable_sm80_to_sm89INS1_16FlashAttnFwdSm80INS1_25CollectiveMainloopFwdSm80ILi8ELi1ELb1EN4cute5tupleIJNS5_1CILi128EEES8_S8_EEELi128ENS_6half_tEfNS_4arch4Sm80ELb0ELb0ELb1ELb1ELb0ELb1ELb1ELb0EEENS1_21CollectiveEpilogueFwdIS9_NS6_IJNS7_ILi1EEESF_SF_EEESA_SC_Li256ELb1ELb1ELb0ELb0EEENS1_19SingleTileSchedulerILb1ELb0ELb1ELi128EEEEEEEEEvNT_6ParamsE:
        .type           _ZN7cutlass13device_kernelIN5flash19enable_sm80_to_sm89INS1_16FlashAttnFwdSm80INS1_25CollectiveMainloopFwdSm80ILi8ELi1ELb1EN4cute5tupleIJNS5_1CILi128EEES8_S8_EEELi128ENS_6half_tEfNS_4arch4Sm80ELb0ELb0ELb1ELb1ELb0ELb1ELb1ELb0EEENS1_21CollectiveEpilogueFwdIS9_NS6_IJNS7_ILi1EEESF_SF_EEESA_SC_Li256ELb1ELb1ELb0ELb0EEENS1_19SingleTileSchedulerILb1ELb0ELb1ELi128EEEEEEEEEvNT_6ParamsE,@function
        .size           _ZN7cutlass13device_kernelIN5flash19enable_sm80_to_sm89INS1_16FlashAttnFwdSm80INS1_25CollectiveMainloopFwdSm80ILi8ELi1ELb1EN4cute5tupleIJNS5_1CILi128EEES8_S8_EEELi128ENS_6half_tEfNS_4arch4Sm80ELb0ELb0ELb1ELb1ELb0ELb1ELb1ELb0EEENS1_21CollectiveEpilogueFwdIS9_NS6_IJNS7_ILi1EEESF_SF_EEESA_SC_Li256ELb1ELb1ELb0ELb0EEENS1_19SingleTileSchedulerILb1ELb0ELb1ELi128EEEEEEEEEvNT_6ParamsE,(.L_x_38 - _ZN7cutlass13device_kernelIN5flash19enable_sm80_to_sm89INS1_16FlashAttnFwdSm80INS1_25CollectiveMainloopFwdSm80ILi8ELi1ELb1EN4cute5tupleIJNS5_1CILi128EEES8_S8_EEELi128ENS_6half_tEfNS_4arch4Sm80ELb0ELb0ELb1ELb1ELb0ELb1ELb1ELb0EEENS1_21CollectiveEpilogueFwdIS9_NS6_IJNS7_ILi1EEESF_SF_EEESA_SC_Li256ELb1ELb1ELb0ELb0EEENS1_19SingleTileSchedulerILb1ELb0ELb1ELi128EEEEEEEEEvNT_6ParamsE)
        .other          _ZN7cutlass13device_kernelIN5flash19enable_sm80_to_sm89INS1_16FlashAttnFwdSm80INS1_25CollectiveMainloopFwdSm80ILi8ELi1ELb1EN4cute5tupleIJNS5_1CILi128EEES8_S8_EEELi128ENS_6half_tEfNS_4arch4Sm80ELb0ELb0ELb1ELb1ELb0ELb1ELb1ELb0EEENS1_21CollectiveEpilogueFwdIS9_NS6_IJNS7_ILi1EEESF_SF_EEESA_SC_Li256ELb1ELb1ELb0ELb0EEENS1_19SingleTileSchedulerILb1ELb0ELb1ELi128EEEEEEEEEvNT_6ParamsE,@"STO_CUDA_ENTRY STV_DEFAULT"
_ZN7cutlass13device_kernelIN5flash19enable_sm80_to_sm89INS1_16FlashAttnFwdSm80INS1_25CollectiveMainloopFwdSm80ILi8ELi1ELb1EN4cute5tupleIJNS5_1CILi128EEES8_S8_EEELi128ENS_6half_tEfNS_4arch4Sm80ELb0ELb0ELb1ELb1ELb0ELb1ELb1ELb0EEENS1_21CollectiveEpilogueFwdIS9_NS6_IJNS7_ILi1EEESF_SF_EEESA_SC_Li256ELb1ELb1ELb0ELb0EEENS1_19SingleTileSchedulerILb1ELb0ELb1ELi128EEEEEEEEEvNT_6ParamsE:
[----:B------:R-:W-:Y:S01]  /*0000*/  LDC R1, c[0x0][0x28] ;  /* 0x00000a00ff017b82 */ /* 0x000fe20000000800 */
[----:B------:R-:W-:Y:S05]  /*0010*/  EXIT ;  /* 0x000000000000794d */ /* 0x000fea0003800000 */
.L_x_2:
        /* <DEDUP_REMOVED lines=14> */
.L_x_38:


//--------------------- .text._ZN7cutlass13device_kernelIN5flash19enable_sm80_to_sm89INS1_16FlashAttnFwdSm80INS1_25CollectiveMainloopFwdSm80ILi8ELi1ELb1EN4cute5tupleIJNS5_1CILi128EEENS7_ILi96EEES8_EEELi128ENS_6half_tEfNS_4arch4Sm80ELb0ELb1ELb1ELb0ELb0ELb0ELb1ELb0EEENS1_21CollectiveEpilogueFwdINS6_IJS8_S8_S9_EEENS6_IJNS7_ILi1EEESH_SH_EEESB_SD_Li256ELb0ELb1ELb0ELb0EEENS1_19SingleTileSchedulerILb0ELb0ELb1ELi128EEEEEEEEEvNT_6ParamsE --------------------------
	.section	.text._ZN7cutlass13device_kernelIN5flash19enable_sm80_to_sm89INS1_16FlashAttnFwdSm80INS1_25CollectiveMainloopFwdSm80ILi8ELi1ELb1EN4cute5tupleIJNS5_1CILi128EEENS7_ILi96EEES8_EEELi128ENS_6half_tEfNS_4arch4Sm80ELb0ELb1ELb1ELb0ELb0ELb0ELb1ELb0EEENS1_21CollectiveEpilogueFwdINS6_IJS8_S8_S9_EEENS6_IJNS7_ILi1EEESH_SH_EEESB_SD_Li256ELb0ELb1ELb0ELb0EEENS1_19SingleTileSchedulerILb0ELb0ELb1ELi128EEEEEEEEEvNT_6ParamsE,"ax",@progbits
	.align	128
.text._ZN7cutlass13device_kernelIN5flash19enable_sm80_to_sm89INS1_16FlashAttnFwdSm80INS1_25CollectiveMainloopFwdSm80ILi8ELi1ELb1EN4cute5tupleIJNS5_1CILi128EEENS7_ILi96EEES8_EEELi128ENS_6half_tEfNS_4arch4Sm80ELb0ELb1ELb1ELb0ELb0ELb0ELb1ELb0EEENS1_21CollectiveEpilogueFwdINS6_IJS8_S8_S9_EEENS6_IJNS7_ILi1EEESH_SH_EEESB_SD_Li256ELb0ELb1ELb0ELb0EEENS1_19SingleTileSchedulerILb0ELb0ELb1ELi128EEEEEEEEEvNT_6ParamsE:
        .type           _ZN7cutlass13device_kernelIN5flash19enable_sm80_to_sm89INS1_16FlashAttnFwdSm80INS1_25CollectiveMainloopFwdSm80ILi8ELi1ELb1EN4cute5tupleIJNS5_1CILi128EEENS7_ILi96EEES8_EEELi128ENS_6half_tEfNS_4arch4Sm80ELb0ELb1ELb1ELb0ELb0ELb0ELb1ELb0EEENS1_21CollectiveEpilogueFwdINS6_IJS8_S8_S9_EEENS6_IJNS7_ILi1EEESH_SH_EEESB_SD_Li256ELb0ELb1ELb0ELb0EEENS1_19SingleTileSchedulerILb0ELb0ELb1ELi128EEEEEEEEEvNT_6ParamsE,@function
        .size           _ZN7cutlass13device_kernelIN5flash19enable_sm80_to_sm89INS1_16FlashAttnFwdSm80INS1_25CollectiveMainloopFwdSm80ILi8ELi1ELb1EN4cute5tupleIJNS5_1CILi128EEENS7_ILi96EEES8_EEELi128ENS_6half_tEfNS_4arch4Sm80ELb0ELb1ELb1ELb0ELb0ELb0ELb1ELb0EEENS1_21CollectiveEpilogueFwdINS6_IJS8_S8_S9_EEENS6_IJNS7_ILi1EEESH_SH_EEESB_SD_Li256ELb0ELb1ELb0ELb0EEENS1_19SingleTileSchedulerILb0ELb0ELb1ELi128EEEEEEEEEvNT_6ParamsE,(.L_x_39 - _ZN7cutlass13device_kernelIN5flash19enable_sm80_to_sm89INS1_16FlashAttnFwdSm80INS1_25CollectiveMainloopFwdSm80ILi8ELi1ELb1EN4cute5tupleIJNS5_1CILi128EEENS7_ILi96EEES8_EEELi128ENS_6half_tEfNS_4arch4Sm80ELb0ELb1ELb1ELb0ELb0ELb0ELb1ELb0EEENS1_21CollectiveEpilogueFwdINS6_IJS8_S8_S9_EEENS6_IJNS7_ILi1EEESH_SH_EEESB_SD_Li256ELb0ELb1ELb0ELb0EEENS1_19SingleTileSchedulerILb0ELb0ELb1ELi128EEEEEEEEEvNT_6ParamsE)
        .other          _ZN7cutlass13device_kernelIN5flash19enable_sm80_to_sm89INS1_16FlashAttnFwdSm80INS1_25CollectiveMainloopFwdSm80ILi8ELi1ELb1EN4cute5tupleIJNS5_1CILi128EEENS7_ILi96EEES8_EEELi128ENS_6half_tEfNS_4arch4Sm80ELb0ELb1ELb1ELb0ELb0ELb0ELb1ELb0EEENS1_21CollectiveEpilogueFwdINS6_IJS8_S8_S9_EEENS6_IJNS7_ILi1EEESH_SH_EEESB_SD_Li256ELb0ELb1ELb0ELb0EEENS1_19SingleTileSchedulerILb0ELb0ELb1ELi128EEEEEEEEEvNT_6ParamsE,@"STO_CUDA_ENTRY STV_DEFAULT"
_ZN7cutlass13device_kernelIN5flash19enable_sm80_to_sm89INS1_16FlashAttnFwdSm80INS1_25CollectiveMainloopFwdSm80ILi8ELi1ELb1EN4cute5tupleIJNS5_1CILi128EEENS7_ILi96EEES8_EEELi128ENS_6half_tEfNS_4arch4Sm80ELb0ELb1ELb1ELb0ELb0ELb0ELb1ELb0EEENS1_21CollectiveEpilogueFwdINS6_IJS8_S8_S9_EEENS6_IJNS7_ILi1EEESH_SH_EEESB_SD_Li256ELb0ELb1ELb0ELb0EEENS1_19SingleTileSchedulerILb0ELb0ELb1ELi128EEEEEEEEEvNT_6ParamsE:
[----:B------:R-:W-:Y:S01]  /*0000*/  LDC R1, c[0x0][0x28] ;  /* 0x00000a00ff017b82 */ /* 0x000fe20000000800 */
[----:B------:R-:W-:Y:S05]  /*0010*/  EXIT ;  /* 0x000000000000794d */ /* 0x000fea0003800000 */
.L_x_3:
        /* <DEDUP_REMOVED lines=14> */
.L_x_39:


//--------------------- .text._ZN7cutlass13device_kernelIN5flash19enable_sm80_to_sm89INS1_16FlashAttnFwdSm80INS1_25CollectiveMainloopFwdSm80ILi8ELi1ELb1EN4cute5tupleIJNS5_1CILi128EEENS7_ILi96EEES8_EEELi128ENS_6half_tEfNS_4arch4Sm80ELb0ELb1ELb1ELb1ELb0ELb0ELb1ELb0EEENS1_21CollectiveEpilogueFwdINS6_IJS8_S8_S9_EEENS6_IJNS7_ILi1EEESH_SH_EEESB_SD_Li256ELb1ELb1ELb0ELb0EEENS1_19SingleTileSchedulerILb1ELb0ELb1ELi128EEEEEEEEEvNT_6ParamsE --------------------------
	.section	.text._ZN7cutlass13device_kernelIN5flash19enable_sm80_to_sm89INS1_16FlashAttnFwdSm80INS1_25CollectiveMainloopFwdSm80ILi8ELi1ELb1EN4cute5tupleIJNS5_1CILi128EEENS7_ILi96EEES8_EEELi128ENS_6half_tEfNS_4arch4Sm80ELb0ELb1ELb1ELb1ELb0ELb0ELb1ELb0EEENS1_21CollectiveEpilogueFwdINS6_IJS8_S8_S9_EEENS6_IJNS7_ILi1EEESH_SH_EEESB_SD_Li256ELb1ELb1ELb0ELb0EEENS1_19SingleTileSchedulerILb1ELb0ELb1ELi128EEEEEEEEEvNT_6ParamsE,"ax",@progbits
	.align	128
.text._ZN7cutlass13device_kernelIN5flash19enable_sm80_to_sm89INS1_16FlashAttnFwdSm80INS1_25CollectiveMainloopFwdSm80ILi8ELi1ELb1EN4cute5tupleIJNS5_1CILi128EEENS7_ILi96EEES8_EEELi128ENS_6half_tEfNS_4arch4Sm80ELb0ELb1ELb1ELb1ELb0ELb0ELb1ELb0EEENS1_21CollectiveEpilogueFwdINS6_IJS8_S8_S9_EEENS6_IJNS7_ILi1EEESH_SH_EEESB_SD_Li256ELb1ELb1ELb0ELb0EEENS1_19SingleTileSchedulerILb1ELb0ELb1ELi128EEEEEEEEEvNT_6ParamsE:
        .type           _ZN7cutlass13device_kernelIN5flash19enable_sm80_to_sm89INS1_16FlashAttnFwdSm80INS1_25CollectiveMainloopFwdSm80ILi8ELi1ELb1EN4cute5tupleIJNS5_1CILi128EEENS7_ILi96EEES8_EEELi128ENS_6half_tEfNS_4arch4Sm80ELb0ELb1ELb1ELb1ELb0ELb0ELb1ELb0EEENS1_21CollectiveEpilogueFwdINS6_IJS8_S8_S9_EEENS6_IJNS7_ILi1EEESH_SH_EEESB_SD_Li256ELb1ELb1ELb0ELb0EEENS1_19SingleTileSchedulerILb1ELb0ELb1ELi128EEEEEEEEEvNT_6ParamsE,@function
        .size           _ZN7cutlass13device_kernelIN5flash19enable_sm80_to_sm89INS1_16FlashAttnFwdSm80INS1_25CollectiveMainloopFwdSm80ILi8ELi1ELb1EN4cute5tupleIJNS5_1CILi128EEENS7_ILi96EEES8_EEELi128ENS_6half_tEfNS_4arch4Sm80ELb0ELb1ELb1ELb1ELb0ELb0ELb1ELb0EEENS1_21CollectiveEpilogueFwdINS6_IJS8_S8_S9_EEENS6_IJNS7_ILi1EEESH_SH_EEESB_SD_Li256ELb1ELb1ELb0ELb0EEENS1_19SingleTileSchedulerILb1ELb0ELb1ELi128EEEEEEEEEvNT_6ParamsE,(.L_x_40 - _ZN7cutlass13device_kernelIN5flash19enable_sm80_to_sm89INS1_16FlashAttnFwdSm80INS1_25CollectiveMainloopFwdSm80ILi8ELi1ELb1EN4cute5tupleIJNS5_1CILi128EEENS7_ILi96EEES8_EEELi128ENS_6half_tEfNS_4arch4Sm80ELb0ELb1ELb1ELb1ELb0ELb0ELb1ELb0EEENS1_21CollectiveEpilogueFwdINS6_IJS8_S8_S9_EEENS6_IJNS7_ILi1EEESH_SH_EEESB_SD_Li256ELb1ELb1ELb0ELb0EEENS1_19SingleTileSchedulerILb1ELb0ELb1ELi128EEEEEEEEEvNT_6ParamsE)
        .other          _ZN7cutlass13device_kernelIN5flash19enable_sm80_to_sm89INS1_16FlashAttnFwdSm80INS1_25CollectiveMainloopFwdSm80ILi8ELi1ELb1EN4cute5tupleIJNS5_1CILi128EEENS7_ILi96EEES8_EEELi128ENS_6half_tEfNS_4arch4Sm80ELb0ELb1ELb1ELb1ELb0ELb0ELb1ELb0EEENS1_21CollectiveEpilogueFwdINS6_IJS8_S8_S9_EEENS6_IJNS7_ILi1EEESH_SH_EEESB_SD_Li256ELb1ELb1ELb0ELb0EEENS1_19SingleTileSchedulerILb1ELb0ELb1ELi128EEEEEEEEEvNT_6ParamsE,@"STO_CUDA_ENTRY STV_DEFAULT"
_ZN7cutlass13device_kernelIN5flash19enable_sm80_to_sm89INS1_16FlashAttnFwdSm80INS1_25CollectiveMainloopFwdSm80ILi8ELi1ELb1EN4cute5tupleIJNS5_1CILi128EEENS7_ILi96EEES8_EEELi128ENS_6half_tEfNS_4arch4Sm80ELb0ELb1ELb1ELb1ELb0ELb0ELb1ELb0EEENS1_21CollectiveEpilogueFwdINS6_IJS8_S8_S9_EEENS6_IJNS7_ILi1EEESH_SH_EEESB_SD_Li256ELb1ELb1ELb0ELb0EEENS1_19SingleTileSchedulerILb1ELb0ELb1ELi128EEEEEEEEEvNT_6ParamsE:
[----:B------:R-:W-:Y:S01]  /*0000*/  LDC R1, c[0x0][0x28] ;  /* 0x00000a00ff017b82 */ /* 0x000fe20000000800 */
[----:B------:R-:W-:Y:S05]  /*0010*/  EXIT ;  /* 0x000000000000794d */ /* 0x000fea0003800000 */
.L_x_4:
        /* <DEDUP_REMOVED lines=14> */
.L_x_40:


//--------------------- .text._ZN7cutlass13device_kernelIN5flash19enable_sm80_to_sm89INS1_16FlashAttnFwdSm80INS1_25CollectiveMainloopFwdSm80ILi8ELi1ELb1EN4cute5tupleIJNS5_1CILi128EEENS7_ILi96EEES8_EEELi128ENS_6half_tEfNS_4arch4Sm80ELb0ELb1ELb1ELb1ELb0ELb1ELb1ELb0EEENS1_21CollectiveEpilogueFwdINS6_IJS8_S8_S9_EEENS6_IJNS7_ILi1EEESH_SH_EEESB_SD_Li256ELb1ELb1ELb0ELb0EEENS1_19SingleTileSchedulerILb1ELb0ELb1ELi128EEEEEEEEEvNT_6ParamsE --------------------------
	.section	.text._ZN7cutlass13device_kernelIN5flash19enable_sm80_to_sm89INS1_16FlashAttnFwdSm80INS1_25CollectiveMainloopFwdSm80ILi8ELi1ELb1EN4cute5tupleIJNS5_1CILi128EEENS7_ILi96EEES8_EEELi128ENS_6half_tEfNS_4arch4Sm80ELb0ELb1ELb1ELb1ELb0ELb1ELb1ELb0EEENS1_21CollectiveEpilogueFwdINS6_IJS8_S8_S9_EEENS6_IJNS7_ILi1EEESH_SH_EEESB_SD_Li256ELb1ELb1ELb0ELb0EEENS1_19SingleTileSchedulerILb1ELb0ELb1ELi128EEEEEEEEEvNT_6ParamsE,"ax",@progbits
	.align	128
.text._ZN7cutlass13device_kernelIN5flash19enable_sm80_to_sm89INS1_16FlashAttnFwdSm80INS1_25CollectiveMainloopFwdSm80ILi8ELi1ELb1EN4cute5tupleIJNS5_1CILi128EEENS7_ILi96EEES8_EEELi128ENS_6half_tEfNS_4arch4Sm80ELb0ELb1ELb1ELb1ELb0ELb1ELb1ELb0EEENS1_21CollectiveEpilogueFwdINS6_IJS8_S8_S9_EEENS6_IJNS7_ILi1EEESH_SH_EEESB_SD_Li256ELb1ELb1ELb0ELb0EEENS1_19SingleTileSchedulerILb1ELb0ELb1ELi128EEEEEEEEEvNT_6ParamsE:
        .type           _ZN7cutlass13device_kernelIN5flash19enable_sm80_to_sm89INS1_16FlashAttnFwdSm80INS1_25CollectiveMainloopFwdSm80ILi8ELi1ELb1EN4cute5tupleIJNS5_1CILi128EEENS7_ILi96EEES8_EEELi128ENS_6half_tEfNS_4arch4Sm80ELb0ELb1ELb1ELb1ELb0ELb1ELb1ELb0EEENS1_21CollectiveEpilogueFwdINS6_IJS8_S8_S9_EEENS6_IJNS7_ILi1EEESH_SH_EEESB_SD_Li256ELb1ELb1ELb0ELb0EEENS1_19SingleTileSchedulerILb1ELb0ELb1ELi128EEEEEEEEEvNT_6ParamsE,@function
        .size           _ZN7cutlass13device_kernelIN5flash19enable_sm80_to_sm89INS1_16FlashAttnFwdSm80INS1_25CollectiveMainloopFwdSm80ILi8ELi1ELb1EN4cute5tupleIJNS5_1CILi128EEENS7_ILi96EEES8_EEELi128ENS_6half_tEfNS_4arch4Sm80ELb0ELb1ELb1ELb1ELb0ELb1ELb1ELb0EEENS1_21CollectiveEpilogueFwdINS6_IJS8_S8_S9_EEENS6_IJNS7_ILi1EEESH_SH_EEESB_SD_Li256ELb1ELb1ELb0ELb0EEENS1_19SingleTileSchedulerILb1ELb0ELb1ELi128EEEEEEEEEvNT_6ParamsE,(.L_x_41 - _ZN7cutlass13device_kernelIN5flash19enable_sm80_to_sm89INS1_16FlashAttnFwdSm80INS1_25CollectiveMainloopFwdSm80ILi8ELi1ELb1EN4cute5tupleIJNS5_1CILi128EEENS7_ILi96EEES8_EEELi128ENS_6half_tEfNS_4arch4Sm80ELb0ELb1ELb1ELb1ELb0ELb1ELb1ELb0EEENS1_21CollectiveEpilogueFwdINS6_IJS8_S8_S9_EEENS6_IJNS7_ILi1EEESH_SH_EEESB_SD_Li256ELb1ELb1ELb0ELb0EEENS1_19SingleTileSchedulerILb1ELb0ELb1ELi128EEEEEEEEEvNT_6ParamsE)
        .other          _ZN7cutlass13device_kernelIN5flash19enable_sm80_to_sm89INS1_16FlashAttnFwdSm80INS1_25CollectiveMainloopFwdSm80ILi8ELi1ELb1EN4cute5tupleIJNS5_1CILi128EEENS7_ILi96EEES8_EEELi128ENS_6half_tEfNS_4arch4Sm80ELb0ELb1ELb1ELb1ELb0ELb1ELb1ELb0EEENS1_21CollectiveEpilogueFwdINS6_IJS8_S8_S9_EEENS6_IJNS7_ILi1EEESH_SH_EEESB_SD_Li256ELb1ELb1ELb0ELb0EEENS1_19SingleTileSchedulerILb1ELb0ELb1ELi128EEEEEEEEEvNT_6ParamsE,@"STO_CUDA_ENTRY STV_DEFAULT"
_ZN7cutlass13device_kernelIN5flash19enable_sm80_to_sm89INS1_16FlashAttnFwdSm80INS1_25CollectiveMainloopFwdSm80ILi8ELi1ELb1EN4cute5tupleIJNS5_1CILi128EEENS7_ILi96EEES8_EEELi128ENS_6half_tEfNS_4arch4Sm80ELb0ELb1ELb1ELb1ELb0ELb1ELb1ELb0EEENS1_21CollectiveEpilogueFwdINS6_IJS8_S8_S9_EEENS6_IJNS7_ILi1EEESH_SH_EEESB_SD_Li256ELb1ELb1ELb0ELb0EEENS1_19SingleTileSchedulerILb1ELb0ELb1ELi128EEEEEEEEEvNT_6ParamsE:
[----:B------:R-:W-:Y:S01]  /*0000*/  LDC R1, c[0x0][0x28] ;  /* 0x00000a00ff017b82 */ /* 0x000fe20000000800 */
[----:B------:R-:W-:Y:S05]  /*0010*/  EXIT ;  /* 0x000000000000794d */ /* 0x000fea0003800000 */
.L_x_5:
        /* <DEDUP_REMOVED lines=14> */
.L_x_41:


//--------------------- .text._ZN7cutlass13device_kernelIN5flash19enable_sm80_to_sm89INS1_16FlashAttnFwdSm80INS1_25CollectiveMainloopFwdSm80ILi8ELi1ELb1EN4cute5tupleIJNS5_1CILi128EEES8_S8_EEELi128ENS_6half_tEfNS_4arch4Sm80ELb1ELb0ELb1ELb0ELb0ELb0ELb1ELb0EEENS1_21CollectiveEpilogueFwdIS9_NS6_IJNS7_ILi1EEESF_SF_EEESA_SC_Li256ELb0ELb1ELb0ELb0EEENS1_30DynamicPersistentTileSchedulerILi256ELi256ELb0ELb1ELb0EEEEEEEEEvNT_6ParamsE --------------------------
	.section	.text._ZN7cutlass13device_kernelIN5flash19enable_sm80_to_sm89INS1_16FlashAttnFwdSm80INS1_25CollectiveMainloopFwdSm80ILi8ELi1ELb1EN4cute5tupleIJNS5_1CILi128EEES8_S8_EEELi128ENS_6half_tEfNS_4arch4Sm80ELb1ELb0ELb1ELb0ELb0ELb0ELb1ELb0EEENS1_21CollectiveEpilogueFwdIS9_NS6_IJNS7_ILi1EEESF_SF_EEESA_SC_Li256ELb0ELb1ELb0ELb0EEENS1_30DynamicPersistentTileSchedulerILi256ELi256ELb0ELb1ELb0EEEEEEEEEvNT_6ParamsE,"ax",@progbits
	.align	128
.text._ZN7cutlass13device_kernelIN5flash19enable_sm80_to_sm89INS1_16FlashAttnFwdSm80INS1_25CollectiveMainloopFwdSm80ILi8ELi1ELb1EN4cute5tupleIJNS5_1CILi128EEES8_S8_EEELi128ENS_6half_tEfNS_4arch4Sm80ELb1ELb0ELb1ELb0ELb0ELb0ELb1ELb0EEENS1_21CollectiveEpilogueFwdIS9_NS6_IJNS7_ILi1EEESF_SF_EEESA_SC_Li256ELb0ELb1ELb0ELb0EEENS1_30DynamicPersistentTileSchedulerILi256ELi256ELb0ELb1ELb0EEEEEEEEEvNT_6ParamsE:
        .type           _ZN7cutlass13device_kernelIN5flash19enable_sm80_to_sm89INS1_16FlashAttnFwdSm80INS1_25CollectiveMainloopFwdSm80ILi8ELi1ELb1EN4cute5tupleIJNS5_1CILi128EEES8_S8_EEELi128ENS_6half_tEfNS_4arch4Sm80ELb1ELb0ELb1ELb0ELb0ELb0ELb1ELb0EEENS1_21CollectiveEpilogueFwdIS9_NS6_IJNS7_ILi1EEESF_SF_EEESA_SC_Li256ELb0ELb1ELb0ELb0EEENS1_30DynamicPersistentTileSchedulerILi256ELi256ELb0ELb1ELb0EEEEEEEEEvNT_6ParamsE,@function
        .size           _ZN7cutlass13device_kernelIN5flash19enable_sm80_to_sm89INS1_16FlashAttnFwdSm80INS1_25CollectiveMainloopFwdSm80ILi8ELi1ELb1EN4cute5tupleIJNS5_1CILi128EEES8_S8_EEELi128ENS_6half_tEfNS_4arch4Sm80ELb1ELb0ELb1ELb0ELb0ELb0ELb1ELb0EEENS1_21CollectiveEpilogueFwdIS9_NS6_IJNS7_ILi1EEESF_SF_EEESA_SC_Li256ELb0ELb1ELb0ELb0EEENS1_30DynamicPersistentTileSchedulerILi256ELi256ELb0ELb1ELb0EEEEEEEEEvNT_6ParamsE,(.L_x_42 - _ZN7cutlass13device_kernelIN5flash19enable_sm80_to_sm89INS1_16FlashAttnFwdSm80INS1_25CollectiveMainloopFwdSm80ILi8ELi1ELb1EN4cute5tupleIJNS5_1CILi128EEES8_S8_EEELi128ENS_6half_tEfNS_4arch4Sm80ELb1ELb0ELb1ELb0ELb0ELb0ELb1ELb0EEENS1_21CollectiveEpilogueFwdIS9_NS6_IJNS7_ILi1EEESF_SF_EEESA_SC_Li256ELb0ELb1ELb0ELb0EEENS1_30DynamicPersistentTileSchedulerILi256ELi256ELb0ELb1ELb0EEEEEEEEEvNT_6ParamsE)
        .other          _ZN7cutlass13device_kernelIN5flash19enable_sm80_to_sm89INS1_16FlashAttnFwdSm80INS1_25CollectiveMainloopFwdSm80ILi8ELi1ELb1EN4cute5tupleIJNS5_1CILi128EEES8_S8_EEELi128ENS_6half_tEfNS_4arch4Sm80ELb1ELb0ELb1ELb0ELb0ELb0ELb1ELb0EEENS1_21CollectiveEpilogueFwdIS9_NS6_IJNS7_ILi1EEESF_SF_EEESA_SC_Li256ELb0ELb1ELb0ELb0EEENS1_30DynamicPersistentTileSchedulerILi256ELi256ELb0ELb1ELb0EEEEEEEEEvNT_6ParamsE,@"STO_CUDA_ENTRY STV_DEFAULT"
_ZN7cutlass13device_kernelIN5flash19enable_sm80_to_sm89INS1_16FlashAttnFwdSm80INS1_25CollectiveMainloopFwdSm80ILi8ELi1ELb1EN4cute5tupleIJNS5_1CILi128EEES8_S8_EEELi128ENS_6half_tEfNS_4arch4Sm80ELb1ELb0ELb1ELb0ELb0ELb0ELb1ELb0EEENS1_21CollectiveEpilogueFwdIS9_NS6_IJNS7_ILi1EEESF_SF_EEESA_SC_Li256ELb0ELb1ELb0ELb0EEENS1_30DynamicPersistentTileSchedulerILi256ELi256ELb0ELb1ELb0EEEEEEEEEvNT_6ParamsE:
[----:B------:R-:W-:Y:S01]  /*0000*/  LDC R1, c[0x0][0x28] ;  /* 0x00000a00ff017b82 */ /* 0x000fe20000000800 */
[----:B------:R-:W-:Y:S05]  /*0010*/  EXIT ;  /* 0x000000000000794d */ /* 0x000fea0003800000 */
.L_x_6:
        /* <DEDUP_REMOVED lines=14> */
.L_x_42:


//--------------------- .text._ZN7cutlass13device_kernelIN5flash19enable_sm80_to_sm89INS1_16FlashAttnFwdSm80INS1_25CollectiveMainloopFwdSm80ILi8ELi1ELb1EN4cute5tupleIJNS5_1CILi128EEES8_S8_EEELi128ENS_6half_tEfNS_4arch4Sm80ELb1ELb0ELb1ELb1ELb0ELb0ELb1ELb0EEENS1_21CollectiveEpilogueFwdIS9_NS6_IJNS7_ILi1EEESF_SF_EEESA_SC_Li256ELb1ELb1ELb0ELb0EEENS1_19SingleTileSchedulerILb1ELb0ELb1ELi128EEEEEEEEEvNT_6ParamsE --------------------------
	.section	.text._ZN7cutlass13device_kernelIN5flash19enable_sm80_to_sm89INS1_16FlashAttnFwdSm80INS1_25CollectiveMainloopFwdSm80ILi8ELi1ELb1EN4cute5tupleIJNS5_1CILi128EEES8_S8_EEELi128ENS_6half_tEfNS_4arch4Sm80ELb1ELb0ELb1ELb1ELb0ELb0ELb1ELb0EEENS1_21CollectiveEpilogueFwdIS9_NS6_IJNS7_ILi1EEESF_SF_EEESA_SC_Li256ELb1ELb1ELb0ELb0EEENS1_19SingleTileSchedulerILb1ELb0ELb1ELi128EEEEEEEEEvNT_6ParamsE,"ax",@progbits
	.align	128
.text._ZN7cutlass13device_kernelIN5flash19enable_sm80_to_sm89INS1_16FlashAttnFwdSm80INS1_25CollectiveMainloopFwdSm80ILi8ELi1ELb1EN4cute5tupleIJNS5_1CILi128EEES8_S8_EEELi128ENS_6half_tEfNS_4arch4Sm80ELb1ELb0ELb1ELb1ELb0ELb0ELb1ELb0EEENS1_21CollectiveEpilogueFwdIS9_NS6_IJNS7_ILi1EEESF_SF_EEESA_SC_Li256ELb1ELb1ELb0ELb0EEENS1_19SingleTileSchedulerILb1ELb0ELb1ELi128EEEEEEEEEvNT_6ParamsE:
        .type           _ZN7cutlass13device_kernelIN5flash19enable_sm80_to_sm89INS1_16FlashAttnFwdSm80INS1_25CollectiveMainloopFwdSm80ILi8ELi1ELb1EN4cute5tupleIJNS5_1CILi128EEES8_S8_EEELi128ENS_6half_tEfNS_4arch4Sm80ELb1ELb0ELb1ELb1ELb0ELb0ELb1ELb0EEENS1_21CollectiveEpilogueFwdIS9_NS6_IJNS7_ILi1EEESF_SF_EEESA_SC_Li256ELb1ELb1ELb0ELb0EEENS1_19SingleTileSchedulerILb1ELb0ELb1ELi128EEEEEEEEEvNT_6ParamsE,@function
        .size           _ZN7cutlass13device_kernelIN5flash19enable_sm80_to_sm89INS1_16FlashAttnFwdSm80INS1_25CollectiveMainloopFwdSm80ILi8ELi1ELb1EN4cute5tupleIJNS5_1CILi128EEES8_S8_EEELi128ENS_6half_tEfNS_4arch4Sm80ELb1ELb0ELb1ELb1ELb0ELb0ELb1ELb0EEENS1_21CollectiveEpilogueFwdIS9_NS6_IJNS7_ILi1EEESF_SF_EEESA_SC_Li256ELb1ELb1ELb0ELb0EEENS1_19SingleTileSchedulerILb1ELb0ELb1ELi128EEEEEEEEEvNT_6ParamsE,(.L_x_43 - _ZN7cutlass13device_kernelIN5flash19enable_sm80_to_sm89INS1_16FlashAttnFwdSm80INS1_25CollectiveMainloopFwdSm80ILi8ELi1ELb1EN4cute5tupleIJNS5_1CILi128EEES8_S8_EEELi128ENS_6half_tEfNS_4arch4Sm80ELb1ELb0ELb1ELb1ELb0ELb0ELb1ELb0EEENS1_21CollectiveEpilogueFwdIS9_NS6_IJNS7_ILi1EEESF_SF_EEESA_SC_Li256ELb1ELb1ELb0ELb0EEENS1_19SingleTileSchedulerILb1ELb0ELb1ELi128EEEEEEEEEvNT_6ParamsE)
        .other          _ZN7cutlass13device_kernelIN5flash19enable_sm80_to_sm89INS1_16FlashAttnFwdSm80INS1_25CollectiveMainloopFwdSm80ILi8ELi1ELb1EN4cute5tupleIJNS5_1CILi128EEES8_S8_EEELi128ENS_6half_tEfNS_4arch4Sm80ELb1ELb0ELb1ELb1ELb0ELb0ELb1ELb0EEENS1_21CollectiveEpilogueFwdIS9_NS6_IJNS7_ILi1EEESF_SF_EEESA_SC_Li256ELb1ELb1ELb0ELb0EEENS1_19SingleTileSchedulerILb1ELb0ELb1ELi128EEEEEEEEEvNT_6ParamsE,@"STO_CUDA_ENTRY STV_DEFAULT"
_ZN7cutlass13device_kernelIN5flash19enable_sm80_to_sm89INS1_16FlashAttnFwdSm80INS1_25CollectiveMainloopFwdSm80ILi8ELi1ELb1EN4cute5tupleIJNS5_1CILi128EEES8_S8_EEELi128ENS_6half_tEfNS_4arch4Sm80ELb1ELb0ELb1ELb1ELb0ELb0ELb1ELb0EEENS1_21CollectiveEpilogueFwdIS9_NS6_IJNS7_ILi1EEESF_SF_EEESA_SC_Li256ELb1ELb1ELb0ELb0EEENS1_19SingleTileSchedulerILb1ELb0ELb1ELi128EEEEEEEEEvNT_6ParamsE:
[----:B------:R-:W-:Y:S01]  /*0000*/  LDC R1, c[0x0][0x28] ;  /* 0x00000a00ff017b82 */ /* 0x000fe20000000800 */
[----:B------:R-:W-:Y:S05]  /*0010*/  EXIT ;  /* 0x000000000000794d */ /* 0x000fea0003800000 */
.L_x_7:
        /* <DEDUP_REMOVED lines=14> */
.L_x_43:


//--------------------- .text._ZN7cutlass13device_kernelIN5flash19enable_sm80_to_sm89INS1_16FlashAttnFwdSm80INS1_25CollectiveMainloopFwdSm80ILi8ELi1ELb1EN4cute5tupleIJNS5_1CILi128EEES8_S8_EEELi128ENS_6half_tEfNS_4arch4Sm80ELb1ELb0ELb1ELb1ELb0ELb1ELb1ELb0EEENS1_21CollectiveEpilogueFwdIS9_NS6_IJNS7_ILi1EEESF_SF_EEESA_SC_Li256ELb1ELb1ELb0ELb0EEENS1_19SingleTileSchedulerILb1ELb0ELb1ELi128EEEEEEEEEvNT_6ParamsE --------------------------
	.section	.text._ZN7cutlass13device_kernelIN5flash19enable_sm80_to_sm89INS1_16FlashAttnFwdSm80INS1_25CollectiveMainloopFwdSm80ILi8ELi1ELb1EN4cute5tupleIJNS5_1CILi128EEES8_S8_EEELi128ENS_6half_tEfNS_4arch4Sm80ELb1ELb0ELb1ELb1ELb0ELb1ELb1ELb0EEENS1_21CollectiveEpilogueFwdIS9_NS6_IJNS7_ILi1EEESF_SF_EEESA_SC_Li256ELb1ELb1ELb0ELb0EEENS1_19SingleTileSchedulerILb1ELb0ELb1ELi128EEEEEEEEEvNT_6ParamsE,"ax",@progbits
	.align	128
.text._ZN7cutlass13device_kernelIN5flash19enable_sm80_to_sm89INS1_16FlashAttnFwdSm80INS1_25CollectiveMainloopFwdSm80ILi8ELi1ELb1EN4cute5tupleIJNS5_1CILi128EEES8_S8_EEELi128ENS_6half_tEfNS_4arch4Sm80ELb1ELb0ELb1ELb1ELb0ELb1ELb1ELb0EEENS1_21CollectiveEpilogueFwdIS9_NS6_IJNS7_ILi1EEESF_SF_EEESA_SC_Li256ELb1ELb1ELb0ELb0EEENS1_19SingleTileSchedulerILb1ELb0ELb1ELi128EEEEEEEEEvNT_6ParamsE:
        .type           _ZN7cutlass13device_kernelIN5flash19enable_sm80_to_sm89INS1_16FlashAttnFwdSm80INS1_25CollectiveMainloopFwdSm80ILi8ELi1ELb1EN4cute5tupleIJNS5_1CILi128EEES8_S8_EEELi128ENS_6half_tEfNS_4arch4Sm80ELb1ELb0ELb1ELb1ELb0ELb1ELb1ELb0EEENS1_21CollectiveEpilogueFwdIS9_NS6_IJNS7_ILi1EEESF_SF_EEESA_SC_Li256ELb1ELb1ELb0ELb0EEENS1_19SingleTileSchedulerILb1ELb0ELb1ELi128EEEEEEEEEvNT_6ParamsE,@function
        .size           _ZN7cutlass13device_kernelIN5flash19enable_sm80_to_sm89INS1_16FlashAttnFwdSm80INS1_25CollectiveMainloopFwdSm80ILi8ELi1ELb1EN4cute5tupleIJNS5_1CILi128EEES8_S8_EEELi128ENS_6half_tEfNS_4arch4Sm80ELb1ELb0ELb1ELb1ELb0ELb1ELb1ELb0EEENS1_21CollectiveEpilogueFwdIS9_NS6_IJNS7_ILi1EEESF_SF_EEESA_SC_Li256ELb1ELb1ELb0ELb0EEENS1_19SingleTileSchedulerILb1ELb0ELb1ELi128EEEEEEEEEvNT_6ParamsE,(.L_x_44 - _ZN7cutlass13device_kernelIN5flash19enable_sm80_to_sm89INS1_16FlashAttnFwdSm80INS1_25CollectiveMainloopFwdSm80ILi8ELi1ELb1EN4cute5tupleIJNS5_1CILi128EEES8_S8_EEELi128ENS_6half_tEfNS_4arch4Sm80ELb1ELb0ELb1ELb1ELb0ELb1ELb1ELb0EEENS1_21CollectiveEpilogueFwdIS9_NS6_IJNS7_ILi1EEESF_SF_EEESA_SC_Li256ELb1ELb1ELb0ELb0EEENS1_19SingleTileSchedulerILb1ELb0ELb1ELi128EEEEEEEEEvNT_6ParamsE)
        .other          _ZN7cutlass13device_kernelIN5flash19enable_sm80_to_sm89INS1_16FlashAttnFwdSm80INS1_25CollectiveMainloopFwdSm80ILi8ELi1ELb1EN4cute5tupleIJNS5_1CILi128EEES8_S8_EEELi128ENS_6half_tEfNS_4arch4Sm80ELb1ELb0ELb1ELb1ELb0ELb1ELb1ELb0EEENS1_21CollectiveEpilogueFwdIS9_NS6_IJNS7_ILi1EEESF_SF_EEESA_SC_Li256ELb1ELb1ELb0ELb0EEENS1_19SingleTileSchedulerILb1ELb0ELb1ELi128EEEEEEEEEvNT_6ParamsE,@"STO_CUDA_ENTRY STV_DEFAULT"
_ZN7cutlass13device_kernelIN5flash19enable_sm80_to_sm89INS1_16FlashAttnFwdSm80INS1_25CollectiveMainloopFwdSm80ILi8ELi1ELb1EN4cute5tupleIJNS5_1CILi128EEES8_S8_EEELi128ENS_6half_tEfNS_4arch4Sm80ELb1ELb0ELb1ELb1ELb0ELb1ELb1ELb0EEENS1_21CollectiveEpilogueFwdIS9_NS6_IJNS7_ILi1EEESF_SF_EEESA_SC_Li256ELb1ELb1ELb0ELb0EEENS1_19SingleTileSchedulerILb1ELb0ELb1ELi128EEEEEEEEEvNT_6ParamsE:
[----:B------:R-:W-:Y:S01]  /*0000*/  LDC R1, c[0x0][0x28] ;  /* 0x00000a00ff017b82 */ /* 0x000fe20000000800 */
[----:B------:R-:W-:Y:S05]  /*0010*/  EXIT ;  /* 0x000000000000794d */ /* 0x000fea0003800000 */
.L_x_8:
        /* <DEDUP_REMOVED lines=14> */
.L_x_44:


//--------------------- .text._ZN7cutlass13device_kernelIN5flash19enable_sm80_to_sm89INS1_16FlashAttnFwdSm80INS1_25CollectiveMainloopFwdSm80ILi4ELi1ELb0EN4cute5tupleIJNS5_1CILi128EEENS7_ILi64EEES8_EEELi128ENS_6half_tEfNS_4arch4Sm80ELb0ELb0ELb1ELb0ELb0ELb0ELb1ELb0EEENS1_21CollectiveEpilogueFwdINS6_IJS8_S8_S9_EEENS6_IJNS7_ILi1EEESH_SH_EEESB_SD_Li128ELb0ELb1ELb0ELb0EEENS1_19SingleTileSchedulerILb0ELb0ELb1ELi128EEEEEEEEEvNT_6ParamsE --------------------------
	.section	.text._ZN7cutlass13device_kernelIN5flash19enable_sm80_to_sm89INS1_16FlashAttnFwdSm80INS1_25CollectiveMainloopFwdSm80ILi4ELi1ELb0EN4cute5tupleIJNS5_1CILi128EEENS7_ILi64EEES8_EEELi128ENS_6half_tEfNS_4arch4Sm80ELb0ELb0ELb1ELb0ELb0ELb0ELb1ELb0EEENS1_21CollectiveEpilogueFwdINS6_IJS8_S8_S9_EEENS6_IJNS7_ILi1EEESH_SH_EEESB_SD_Li128ELb0ELb1ELb0ELb0EEENS1_19SingleTileSchedulerILb0ELb0ELb1ELi128EEEEEEEEEvNT_6ParamsE,"ax",@progbits
	.align	128
.text._ZN7cutlass13device_kernelIN5flash19enable_sm80_to_sm89INS1_16FlashAttnFwdSm80INS1_25CollectiveMainloopFwdSm80ILi4ELi1ELb0EN4cute5tupleIJNS5_1CILi128EEENS7_ILi64EEES8_EEELi128ENS_6half_tEfNS_4arch4Sm80ELb0ELb0ELb1ELb0ELb0ELb0ELb1ELb0EEENS1_21CollectiveEpilogueFwdINS6_IJS8_S8_S9_EEENS6_IJNS7_ILi1EEESH_SH_EEESB_SD_Li128ELb0ELb1ELb0ELb0EEENS1_19SingleTileSchedulerILb0ELb0ELb1ELi128EEEEEEEEEvNT_6ParamsE:
        .type           _ZN7cutlass13device_kernelIN5flash19enable_sm80_to_sm89INS1_16FlashAttnFwdSm80INS1_25CollectiveMainloopFwdSm80ILi4ELi1ELb0EN4cute5tupleIJNS5_1CILi128EEENS7_ILi64EEES8_EEELi128ENS_6half_tEfNS_4arch4Sm80ELb0ELb0ELb1ELb0ELb0ELb0ELb1ELb0EEENS1_21CollectiveEpilogueFwdINS6_IJS8_S8_S9_EEENS6_IJNS7_ILi1EEESH_SH_EEESB_SD_Li128ELb0ELb1ELb0ELb0EEENS1_19SingleTileSchedulerILb0ELb0ELb1ELi128EEEEEEEEEvNT_6ParamsE,@function
        .size           _ZN7cutlass13device_kernelIN5flash19enable_sm80_to_sm89INS1_16FlashAttnFwdSm80INS1_25CollectiveMainloopFwdSm80ILi4ELi1ELb0EN4cute5tupleIJNS5_1CILi128EEENS7_ILi64EEES8_EEELi128ENS_6half_tEfNS_4arch4Sm80ELb0ELb0ELb1ELb0ELb0ELb0ELb1ELb0EEENS1_21CollectiveEpilogueFwdINS6_IJS8_S8_S9_EEENS6_IJNS7_ILi1EEESH_SH_EEESB_SD_Li128ELb0ELb1ELb0ELb0EEENS1_19SingleTileSchedulerILb0ELb0ELb1ELi128EEEEEEEEEvNT_6ParamsE,(.L_x_45 - _ZN7cutlass13device_kernelIN5flash19enable_sm80_to_sm89INS1_16FlashAttnFwdSm80INS1_25CollectiveMainloopFwdSm80ILi4ELi1ELb0EN4cute5tupleIJNS5_1CILi128EEENS7_ILi64EEES8_EEELi128ENS_6half_tEfNS_4arch4Sm80ELb0ELb0ELb1ELb0ELb0ELb0ELb1ELb0EEENS1_21CollectiveEpilogueFwdINS6_IJS8_S8_S9_EEENS6_IJNS7_ILi1EEESH_SH_EEESB_SD_Li128ELb0ELb1ELb0ELb0EEENS1_19SingleTileSchedulerILb0ELb0ELb1ELi128EEEEEEEEEvNT_6ParamsE)
        .other          _ZN7cutlass13device_kernelIN5flash19enable_sm80_to_sm89INS1_16FlashAttnFwdSm80INS1_25CollectiveMainloopFwdSm80ILi4ELi1ELb0EN4cute5tupleIJNS5_1CILi128EEENS7_ILi64EEES8_EEELi128ENS_6half_tEfNS_4arch4Sm80ELb0ELb0ELb1ELb0ELb0ELb0ELb1ELb0EEENS1_21CollectiveEpilogueFwdINS6_IJS8_S8_S9_EEENS6_IJNS7_ILi1EEESH_SH_EEESB_SD_Li128ELb0ELb1ELb0ELb0EEENS1_19SingleTileSchedulerILb0ELb0ELb1ELi128EEEEEEEEEvNT_6ParamsE,@"STO_CUDA_ENTRY STV_DEFAULT"
_ZN7cutlass13device_kernelIN5flash19enable_sm80_to_sm89INS1_16FlashAttnFwdSm80INS1_25CollectiveMainloopFwdSm80ILi4ELi1ELb0EN4cute5tupleIJNS5_1CILi128EEENS7_ILi64EEES8_EEELi128ENS_6half_tEfNS_4arch4Sm80ELb0ELb0ELb1ELb0ELb0ELb0ELb1ELb0EEENS1_21CollectiveEpilogueFwdINS6_IJS8_S8_S9_EEENS6_IJNS7_ILi1EEESH_SH_EEESB_SD_Li128ELb0ELb1ELb0ELb0EEENS1_19SingleTileSchedulerILb0ELb0ELb1ELi128EEEEEEEEEvNT_6ParamsE:
[----:B------:R-:W-:Y:S01]  /*0000*/  LDC R1, c[0x0][0x28] ;  /* 0x00000a00ff017b82 */ /* 0x000fe20000000800 */
[----:B------:R-:W-:Y:S05]  /*0010*/  EXIT ;  /* 0x000000000000794d */ /* 0x000fea0003800000 */
.L_x_9:
        /* <DEDUP_REMOVED lines=14> */
.L_x_45:


//--------------------- .text._ZN7cutlass13device_kernelIN5flash19enable_sm80_to_sm89INS1_16FlashAttnFwdSm80INS1_25CollectiveMainloopFwdSm80ILi4ELi1ELb0EN4cute5tupleIJNS5_1CILi128EEENS7_ILi64EEES8_EEELi128ENS_6half_tEfNS_4arch4Sm80ELb0ELb0ELb1ELb1ELb0ELb0ELb1ELb0EEENS1_21CollectiveEpilogueFwdINS6_IJS8_S8_S9_EEENS6_IJNS7_ILi1EEESH_SH_EEESB_SD_Li128ELb1ELb1ELb0ELb0EEENS1_19SingleTileSchedulerILb1ELb0ELb1ELi128EEEEEEEEEvNT_6ParamsE --------------------------
	.section	.text._ZN7cutlass13device_kernelIN5flash19enable_sm80_to_sm89INS1_16FlashAttnFwdSm80INS1_25CollectiveMainloopFwdSm80ILi4ELi1ELb0EN4cute5tupleIJNS5_1CILi128EEENS7_ILi64EEES8_EEELi128ENS_6half_tEfNS_4arch4Sm80ELb0ELb0ELb1ELb1ELb0ELb0ELb1ELb0EEENS1_21CollectiveEpilogueFwdINS6_IJS8_S8_S9_EEENS6_IJNS7_ILi1EEESH_SH_EEESB_SD_Li128ELb1ELb1ELb0ELb0EEENS1_19SingleTileSchedulerILb1ELb0ELb1ELi128EEEEEEEEEvNT_6ParamsE,"ax",@progbits
	.align	128
.text._ZN7cutlass13device_kernelIN5flash19enable_sm80_to_sm89INS1_16FlashAttnFwdSm80INS1_25CollectiveMainloopFwdSm80ILi4ELi1ELb0EN4cute5tupleIJNS5_1CILi128EEENS7_ILi64EEES8_EEELi128ENS_6half_tEfNS_4arch4Sm80ELb0ELb0ELb1ELb1ELb0ELb0ELb1ELb0EEENS1_21CollectiveEpilogueFwdINS6_IJS8_S8_S9_EEENS6_IJNS7_ILi1EEESH_SH_EEESB_SD_Li128ELb1ELb1ELb0ELb0EEENS1_19SingleTileSchedulerILb1ELb0ELb1ELi128EEEEEEEEEvNT_6ParamsE:
        .type           _ZN7cutlass13device_kernelIN5flash19enable_sm80_to_sm89INS1_16FlashAttnFwdSm80INS1_25CollectiveMainloopFwdSm80ILi4ELi1ELb0EN4cute5tupleIJNS5_1CILi128EEENS7_ILi64EEES8_EEELi128ENS_6half_tEfNS_4arch4Sm80ELb0ELb0ELb1ELb1ELb0ELb0ELb1ELb0EEENS1_21CollectiveEpilogueFwdINS6_IJS8_S8_S9_EEENS6_IJNS7_ILi1EEESH_SH_EEESB_SD_Li128ELb1ELb1ELb0ELb0EEENS1_19SingleTileSchedulerILb1ELb0ELb1ELi128EEEEEEEEEvNT_6ParamsE,@function
        .size           _ZN7cutlass13device_kernelIN5flash19enable_sm80_to_sm89INS1_16FlashAttnFwdSm80INS1_25CollectiveMainloopFwdSm80ILi4ELi1ELb0EN4cute5tupleIJNS5_1CILi128EEENS7_ILi64EEES8_EEELi128ENS_6half_tEfNS_4arch4Sm80ELb0ELb0ELb1ELb1ELb0ELb0ELb1ELb0EEENS1_21CollectiveEpilogueFwdINS6_IJS8_S8_S9_EEENS6_IJNS7_ILi1EEESH_SH_EEESB_SD_Li128ELb1ELb1ELb0ELb0EEENS1_19SingleTileSchedulerILb1ELb0ELb1ELi128EEEEEEEEEvNT_6ParamsE,(.L_x_46 - _ZN7cutlass13device_kernelIN5flash19enable_sm80_to_sm89INS1_16FlashAttnFwdSm80INS1_25CollectiveMainloopFwdSm80ILi4ELi1ELb0EN4cute5tupleIJNS5_1CILi128EEENS7_ILi64EEES8_EEELi128ENS_6half_tEfNS_4arch4Sm80ELb0ELb0ELb1ELb1ELb0ELb0ELb1ELb0EEENS1_21CollectiveEpilogueFwdINS6_IJS8_S8_S9_EEENS6_IJNS7_ILi1EEESH_SH_EEESB_SD_Li128ELb1ELb1ELb0ELb0EEENS1_19SingleTileSchedulerILb1ELb0ELb1ELi128EEEEEEEEEvNT_6ParamsE)
        .other          _ZN7cutlass13device_kernelIN5flash19enable_sm80_to_sm89INS1_16FlashAttnFwdSm80INS1_25CollectiveMainloopFwdSm80ILi4ELi1ELb0EN4cute5tupleIJNS5_1CILi128EEENS7_ILi64EEES8_EEELi128ENS_6half_tEfNS_4arch4Sm80ELb0ELb0ELb1ELb1ELb0ELb0ELb1ELb0EEENS1_21CollectiveEpilogueFwdINS6_IJS8_S8_S9_EEENS6_IJNS7_ILi1EEESH_SH_EEESB_SD_Li128ELb1ELb1ELb0ELb0EEENS1_19SingleTileSchedulerILb1ELb0ELb1ELi128EEEEEEEEEvNT_6ParamsE,@"STO_CUDA_ENTRY STV_DEFAULT"
_ZN7cutlass13device_kernelIN5flash19enable_sm80_to_sm89INS1_16FlashAttnFwdSm80INS1_25CollectiveMainloopFwdSm80ILi4ELi1ELb0EN4cute5tupleIJNS5_1CILi128EEENS7_ILi64EEES8_EEELi128ENS_6half_tEfNS_4arch4Sm80ELb0ELb0ELb1ELb1ELb0ELb0ELb1ELb0EEENS1_21CollectiveEpilogueFwdINS6_IJS8_S8_S9_EEENS6_IJNS7_ILi1EEESH_SH_EEESB_SD_Li128ELb1ELb1ELb0ELb0EEENS1_19SingleTileSchedulerILb1ELb0ELb1ELi128EEEEEEEEEvNT_6ParamsE:
[----:B------:R-:W-:Y:S01]  /*0000*/  LDC R1, c[0x0][0x28] ;  /* 0x00000a00ff017b82 */ /* 0x000fe20000000800 */
[----:B------:R-:W-:Y:S05]  /*0010*/  EXIT ;  /* 0x000000000000794d */ /* 0x000fea0003800000 */
.L_x_10:
        /* <DEDUP_REMOVED lines=14> */
.L_x_46:


//--------------------- .text._ZN7cutlass13device_kernelIN5flash19enable_sm80_to_sm89INS1_16FlashAttnFwdSm80INS1_25CollectiveMainloopFwdSm80ILi4ELi1ELb0EN4cute5tupleIJNS5_1CILi128EEENS7_ILi64EEES8_EEELi128ENS_6half_tEfNS_4arch4Sm80ELb0ELb0ELb1ELb1ELb0ELb1ELb1ELb0EEENS1_21CollectiveEpilogueFwdINS6_IJS8_S8_S9_EEENS6_IJNS7_ILi1EEESH_SH_EEESB_SD_Li128ELb1ELb1ELb0ELb0EEENS1_19SingleTileSchedulerILb1ELb0ELb1ELi128EEEEEEEEEvNT_6ParamsE --------------------------
	.section	.text._ZN7cutlass13device_kernelIN5flash19enable_sm80_to_sm89INS1_16FlashAttnFwdSm80INS1_25CollectiveMainloopFwdSm80ILi4ELi1ELb0EN4cute5tupleIJNS5_1CILi128EEENS7_ILi64EEES8_EEELi128ENS_6half_tEfNS_4arch4Sm80ELb0ELb0ELb1ELb1ELb0ELb1ELb1ELb0EEENS1_21CollectiveEpilogueFwdINS6_IJS8_S8_S9_EEENS6_IJNS7_ILi1EEESH_SH_EEESB_SD_Li128ELb1ELb1ELb0ELb0EEENS1_19SingleTileSchedulerILb1ELb0ELb1ELi128EEEEEEEEEvNT_6ParamsE,"ax",@progbits
	.align	128
.text._ZN7cutlass13device_kernelIN5flash19enable_sm80_to_sm89INS1_16FlashAttnFwdSm80INS1_25CollectiveMainloopFwdSm80ILi4ELi1ELb0EN4cute5tupleIJNS5_1CILi128EEENS7_ILi64EEES8_EEELi128ENS_6half_tEfNS_4arch4Sm80ELb0ELb0ELb1ELb1ELb0ELb1ELb1ELb0EEENS1_21CollectiveEpilogueFwdINS6_IJS8_S8_S9_EEENS6_IJNS7_ILi1EEESH_SH_EEESB_SD_Li128ELb1ELb1ELb0ELb0EEENS1_19SingleTileSchedulerILb1ELb0ELb1ELi128EEEEEEEEEvNT_6ParamsE:
        .type           _ZN7cutlass13device_kernelIN5flash19enable_sm80_to_sm89INS1_16FlashAttnFwdSm80INS1_25CollectiveMainloopFwdSm80ILi4ELi1ELb0EN4cute5tupleIJNS5_1CILi128EEENS7_ILi64EEES8_EEELi128ENS_6half_tEfNS_4arch4Sm80ELb0ELb0ELb1ELb1ELb0ELb1ELb1ELb0EEENS1_21CollectiveEpilogueFwdINS6_IJS8_S8_S9_EEENS6_IJNS7_ILi1EEESH_SH_EEESB_SD_Li128ELb1ELb1ELb0ELb0EEENS1_19SingleTileSchedulerILb1ELb0ELb1ELi128EEEEEEEEEvNT_6ParamsE,@function
        .size           _ZN7cutlass13device_kernelIN5flash19enable_sm80_to_sm89INS1_16FlashAttnFwdSm80INS1_25CollectiveMainloopFwdSm80ILi4ELi1ELb0EN4cute5tupleIJNS5_1CILi128EEENS7_ILi64EEES8_EEELi128ENS_6half_tEfNS_4arch4Sm80ELb0ELb0ELb1ELb1ELb0ELb1ELb1ELb0EEENS1_21CollectiveEpilogueFwdINS6_IJS8_S8_S9_EEENS6_IJNS7_ILi1EEESH_SH_EEESB_SD_Li128ELb1ELb1ELb0ELb0EEENS1_19SingleTileSchedulerILb1ELb0ELb1ELi128EEEEEEEEEvNT_6ParamsE,(.L_x_47 - _ZN7cutlass13device_kernelIN5flash19enable_sm80_to_sm89INS1_16FlashAttnFwdSm80INS1_25CollectiveMainloopFwdSm80ILi4ELi1ELb0EN4cute5tupleIJNS5_1CILi128EEENS7_ILi64EEES8_EEELi128ENS_6half_tEfNS_4arch4Sm80ELb0ELb0ELb1ELb1ELb0ELb1ELb1ELb0EEENS1_21CollectiveEpilogueFwdINS6_IJS8_S8_S9_EEENS6_IJNS7_ILi1EEESH_SH_EEESB_SD_Li128ELb1ELb1ELb0ELb0EEENS1_19SingleTileSchedulerILb1ELb0ELb1ELi128EEEEEEEEEvNT_6ParamsE)
        .other          _ZN7cutlass13device_kernelIN5flash19enable_sm80_to_sm89INS1_16FlashAttnFwdSm80INS1_25CollectiveMainloopFwdSm80ILi4ELi1ELb0EN4cute5tupleIJNS5_1CILi128EEENS7_ILi64EEES8_EEELi128ENS_6half_tEfNS_4arch4Sm80ELb0ELb0ELb1ELb1ELb0ELb1ELb1ELb0EEENS1_21CollectiveEpilogueFwdINS6_IJS8_S8_S9_EEENS6_IJNS7_ILi1EEESH_SH_EEESB_SD_Li128ELb1ELb1ELb0ELb0EEENS1_19SingleTileSchedulerILb1ELb0ELb1ELi128EEEEEEEEEvNT_6ParamsE,@"STO_CUDA_ENTRY STV_DEFAULT"
_ZN7cutlass13device_kernelIN5flash19enable_sm80_to_sm89INS1_16FlashAttnFwdSm80INS1_25CollectiveMainloopFwdSm80ILi4ELi1ELb0EN4cute5tupleIJNS5_1CILi128EEENS7_ILi64EEES8_EEELi128ENS_6half_tEfNS_4arch4Sm80ELb0ELb0ELb1ELb1ELb0ELb1ELb1ELb0EEENS1_21CollectiveEpilogueFwdINS6_IJS8_S8_S9_EEENS6_IJNS7_ILi1EEESH_SH_EEESB_SD_Li128ELb1ELb1ELb0ELb0EEENS1_19SingleTileSchedulerILb1ELb0ELb1ELi128EEEEEEEEEvNT_6ParamsE:
[----:B------:R-:W-:Y:S01]  /*0000*/  LDC R1, c[0x0][0x28] ;  /* 0x00000a00ff017b82 */ /* 0x000fe20000000800 */
[----:B------:R-:W-:Y:S05]  /*0010*/  EXIT ;  /* 0x000000000000794d */ /* 0x000fea0003800000 */
.L_x_11:
        /* <DEDUP_REMOVED lines=14> */
.L_x_47:


//--------------------- .text._ZN7cutlass13device_kernelIN5flash19enable_sm80_to_sm89INS1_16FlashAttnFwdSm80INS1_25CollectiveMainloopFwdSm80ILi4ELi1ELb0EN4cute5tupleIJNS5_1CILi128EEENS7_ILi48EEES8_EEELi128ENS_6half_tEfNS_4arch4Sm80ELb0ELb1ELb1ELb0ELb0ELb0ELb1ELb0EEENS1_21CollectiveEpilogueFwdINS6_IJS8_S8_S9_EEENS6_IJNS7_ILi1EEESH_SH_EEESB_SD_Li128ELb0ELb1ELb0ELb0EEENS1_19SingleTileSchedulerILb0ELb0ELb1ELi128EEEEEEEEEvNT_6ParamsE --------------------------
	.section	.text._ZN7cutlass13device_kernelIN5flash19enable_sm80_to_sm89INS1_16FlashAttnFwdSm80INS1_25CollectiveMainloopFwdSm80ILi4ELi1ELb0EN4cute5tupleIJNS5_1CILi128EEENS7_ILi48EEES8_EEELi128ENS_6half_tEfNS_4arch4Sm80ELb0ELb1ELb1ELb0ELb0ELb0ELb1ELb0EEENS1_21CollectiveEpilogueFwdINS6_IJS8_S8_S9_EEENS6_IJNS7_ILi1EEESH_SH_EEESB_SD_Li128ELb0ELb1ELb0ELb0EEENS1_19SingleTileSchedulerILb0ELb0ELb1ELi128EEEEEEEEEvNT_6ParamsE,"ax",@progbits
	.align	128
.text._ZN7cutlass13device_kernelIN5flash19enable_sm80_to_sm89INS1_16FlashAttnFwdSm80INS1_25CollectiveMainloopFwdSm80ILi4ELi1ELb0EN4cute5tupleIJNS5_1CILi128EEENS7_ILi48EEES8_EEELi128ENS_6half_tEfNS_4arch4Sm80ELb0ELb1ELb1ELb0ELb0ELb0ELb1ELb0EEENS1_21CollectiveEpilogueFwdINS6_IJS8_S8_S9_EEENS6_IJNS7_ILi1EEESH_SH_EEESB_SD_Li128ELb0ELb1ELb0ELb0EEENS1_19SingleTileSchedulerILb0ELb0ELb1ELi128EEEEEEEEEvNT_6ParamsE:
        .type           _ZN7cutlass13device_kernelIN5flash19enable_sm80_to_sm89INS1_16FlashAttnFwdSm80INS1_25CollectiveMainloopFwdSm80ILi4ELi1ELb0EN4cute5tupleIJNS5_1CILi128EEENS7_ILi48EEES8_EEELi128ENS_6half_tEfNS_4arch4Sm80ELb0ELb1ELb1ELb0ELb0ELb0ELb1ELb0EEENS1_21CollectiveEpilogueFwdINS6_IJS8_S8_S9_EEENS6_IJNS7_ILi1EEESH_SH_EEESB_SD_Li128ELb0ELb1ELb0ELb0EEENS1_19SingleTileSchedulerILb0ELb0ELb1ELi128EEEEEEEEEvNT_6ParamsE,@function
        .size           _ZN7cutlass13device_kernelIN5flash19enable_sm80_to_sm89INS1_16FlashAttnFwdSm80INS1_25CollectiveMainloopFwdSm80ILi4ELi1ELb0EN4cute5tupleIJNS5_1CILi128EEENS7_ILi48EEES8_EEELi128ENS_6half_tEfNS_4arch4Sm80ELb0ELb1ELb1ELb0ELb0ELb0ELb1ELb0EEENS1_21CollectiveEpilogueFwdINS6_IJS8_S8_S9_EEENS6_IJNS7_ILi1EEESH_SH_EEESB_SD_Li128ELb0ELb1ELb0ELb0EEENS1_19SingleTileSchedulerILb0ELb0ELb1ELi128EEEEEEEEEvNT_6ParamsE,(.L_x_48 - _ZN7cutlass13device_kernelIN5flash19enable_sm80_to_sm89INS1_16FlashAttnFwdSm80INS1_25CollectiveMainloopFwdSm80ILi4ELi1ELb0EN4cute5tupleIJNS5_1CILi128EEENS7_ILi48EEES8_EEELi128ENS_6half_tEfNS_4arch4Sm80ELb0ELb1ELb1ELb0ELb0ELb0ELb1ELb0EEENS1_21CollectiveEpilogueFwdINS6_IJS8_S8_S9_EEENS6_IJNS7_ILi1EEESH_SH_EEESB_SD_Li128ELb0ELb1ELb0ELb0EEENS1_19SingleTileSchedulerILb0ELb0ELb1ELi128EEEEEEEEEvNT_6ParamsE)
        .other          _ZN7cutlass13device_kernelIN5flash19enable_sm80_to_sm89INS1_16FlashAttnFwdSm80INS1_25CollectiveMainloopFwdSm80ILi4ELi1ELb0EN4cute5tupleIJNS5_1CILi128EEENS7_ILi48EEES8_EEELi128ENS_6half_tEfNS_4arch4Sm80ELb0ELb1ELb1ELb0ELb0ELb0ELb1ELb0EEENS1_21CollectiveEpilogueFwdINS6_IJS8_S8_S9_EEENS6_IJNS7_ILi1EEESH_SH_EEESB_SD_Li128ELb0ELb1ELb0ELb0EEENS1_19SingleTileSchedulerILb0ELb0ELb1ELi128EEEEEEEEEvNT_6ParamsE,@"STO_CUDA_ENTRY STV_DEFAULT"
_ZN7cutlass13device_kernelIN5flash19enable_sm80_to_sm89INS1_16FlashAttnFwdSm80INS1_25CollectiveMainloopFwdSm80ILi4ELi1ELb0EN4cute5tupleIJNS5_1CILi128EEENS7_ILi48EEES8_EEELi128ENS_6half_tEfNS_4arch4Sm80ELb0ELb1ELb1ELb0ELb0ELb0ELb1ELb0EEENS1_21CollectiveEpilogueFwdINS6_IJS8_S8_S9_EEENS6_IJNS7_ILi1EEESH_SH_EEESB_SD_Li128ELb0ELb1ELb0ELb0EEENS1_19SingleTileSchedulerILb0ELb0ELb1ELi128EEEEEEEEEvNT_6ParamsE:
[----:B------:R-:W-:Y:S01]  /*0000*/  LDC R1, c[0x0][0x28] ;  /* 0x00000a00ff017b82 */ /* 0x000fe20000000800 */
[----:B------:R-:W-:Y:S05]  /*0010*/  EXIT ;  /* 0x000000000000794d */ /* 0x000fea0003800000 */
.L_x_12:
        /* <DEDUP_REMOVED lines=14> */
.L_x_48:


//--------------------- .text._ZN7cutlass13device_kernelIN5flash19enable_sm80_to_sm89INS1_16FlashAttnFwdSm80INS1_25CollectiveMainloopFwdSm80ILi4ELi1ELb0EN4cute5tupleIJNS5_1CILi128EEENS7_ILi48EEES8_EEELi128ENS_6half_tEfNS_4arch4Sm80ELb0ELb1ELb1ELb1ELb0ELb0ELb1ELb0EEENS1_21CollectiveEpilogueFwdINS6_IJS8_S8_S9_EEENS6_IJNS7_ILi1EEESH_SH_EEESB_SD_Li128ELb1ELb1ELb0ELb0EEENS1_19SingleTileSchedulerILb1ELb0ELb1ELi128EEEEEEEEEvNT_6ParamsE --------------------------
	.section	.text._ZN7cutlass13device_kernelIN5flash19enable_sm80_to_sm89INS1_16FlashAttnFwdSm80INS1_25CollectiveMainloopFwdSm80ILi4ELi1ELb0EN4cute5tupleIJNS5_1CILi128EEENS7_ILi48EEES8_EEELi128ENS_6half_tEfNS_4arch4Sm80ELb0ELb1ELb1ELb1ELb0ELb0ELb1ELb0EEENS1_21CollectiveEpilogueFwdINS6_IJS8_S8_S9_EEENS6_IJNS7_ILi1EEESH_SH_EEESB_SD_Li128ELb1ELb1ELb0ELb0EEENS1_19SingleTileSchedulerILb1ELb0ELb1ELi128EEEEEEEEEvNT_6ParamsE,"ax",@progbits
	.align	128
.text._ZN7cutlass13device_kernelIN5flash19enable_sm80_to_sm89INS1_16FlashAttnFwdSm80INS1_25CollectiveMainloopFwdSm80ILi4ELi1ELb0EN4cute5tupleIJNS5_1CILi128EEENS7_ILi48EEES8_EEELi128ENS_6half_tEfNS_4arch4Sm80ELb0ELb1ELb1ELb1ELb0ELb0ELb1ELb0EEENS1_21CollectiveEpilogueFwdINS6_IJS8_S8_S9_EEENS6_IJNS7_ILi1EEESH_SH_EEESB_SD_Li128ELb1ELb1ELb0ELb0EEENS1_19SingleTileSchedulerILb1ELb0ELb1ELi128EEEEEEEEEvNT_6ParamsE:
        .type           _ZN7cutlass13device_kernelIN5flash19enable_sm80_to_sm89INS1_16FlashAttnFwdSm80INS1_25CollectiveMainloopFwdSm80ILi4ELi1ELb0EN4cute5tupleIJNS5_1CILi128EEENS7_ILi48EEES8_EEELi128ENS_6half_tEfNS_4arch4Sm80ELb0ELb1ELb1ELb1ELb0ELb0ELb1ELb0EEENS1_21CollectiveEpilogueFwdINS6_IJS8_S8_S9_EEENS6_IJNS7_ILi1EEESH_SH_EEESB_SD_Li128ELb1ELb1ELb0ELb0EEENS1_19SingleTileSchedulerILb1ELb0ELb1ELi128EEEEEEEEEvNT_6ParamsE,@function
        .size           _ZN7cutlass13device_kernelIN5flash19enable_sm80_to_sm89INS1_16FlashAttnFwdSm80INS1_25CollectiveMainloopFwdSm80ILi4ELi1ELb0EN4cute5tupleIJNS5_1CILi128EEENS7_ILi48EEES8_EEELi128ENS_6half_tEfNS_4arch4Sm80ELb0ELb1ELb1ELb1ELb0ELb0ELb1ELb0EEENS1_21CollectiveEpilogueFwdINS6_IJS8_S8_S9_EEENS6_IJNS7_ILi1EEESH_SH_EEESB_SD_Li128ELb1ELb1ELb0ELb0EEENS1_19SingleTileSchedulerILb1ELb0ELb1ELi128EEEEEEEEEvNT_6ParamsE,(.L_x_49 - _ZN7cutlass13device_kernelIN5flash19enable_sm80_to_sm89INS1_16FlashAttnFwdSm80INS1_25CollectiveMainloopFwdSm80ILi4ELi1ELb0EN4cute5tupleIJNS5_1CILi128EEENS7_ILi48EEES8_EEELi128ENS_6half_tEfNS_4arch4Sm80ELb0ELb1ELb1ELb1ELb0ELb0ELb1ELb0EEENS1_21CollectiveEpilogueFwdINS6_IJS8_S8_S9_EEENS6_IJNS7_ILi1EEESH_SH_EEESB_SD_Li128ELb1ELb1ELb0ELb0EEENS1_19SingleTileSchedulerILb1ELb0ELb1ELi128EEEEEEEEEvNT_6ParamsE)
        .other          _ZN7cutlass13device_kernelIN5flash19enable_sm80_to_sm89INS1_16FlashAttnFwdSm80INS1_25CollectiveMainloopFwdSm80ILi4ELi1ELb0EN4cute5tupleIJNS5_1CILi128EEENS7_ILi48EEES8_EEELi128ENS_6half_tEfNS_4arch4Sm80ELb0ELb1ELb1ELb1ELb0ELb0ELb1ELb0EEENS1_21CollectiveEpilogueFwdINS6_IJS8_S8_S9_EEENS6_IJNS7_ILi1EEESH_SH_EEESB_SD_Li128ELb1ELb1ELb0ELb0EEENS1_19SingleTileSchedulerILb1ELb0ELb1ELi128EEEEEEEEEvNT_6ParamsE,@"STO_CUDA_ENTRY STV_DEFAULT"
_ZN7cutlass13device_kernelIN5flash19enable_sm80_to_sm89INS1_16FlashAttnFwdSm80INS1_25CollectiveMainloopFwdSm80ILi4ELi1ELb0EN4cute5tupleIJNS5_1CILi128EEENS7_ILi48EEES8_EEELi128ENS_6half_tEfNS_4arch4Sm80ELb0ELb1ELb1ELb1ELb0ELb0ELb1ELb0EEENS1_21CollectiveEpilogueFwdINS6_IJS8_S8_S9_EEENS6_IJNS7_ILi1EEESH_SH_EEESB_SD_Li128ELb1ELb1ELb0ELb0EEENS1_19SingleTileSchedulerILb1ELb0ELb1ELi128EEEEEEEEEvNT_6ParamsE:
[----:B------:R-:W-:Y:S01]  /*0000*/  LDC R1, c[0x0][0x28] ;  /* 0x00000a00ff017b82 */ /* 0x000fe20000000800 */
[----:B------:R-:W-:Y:S05]  /*0010*/  EXIT ;  /* 0x000000000000794d */ /* 0x000fea0003800000 */
.L_x_13:
        /* <DEDUP_REMOVED lines=14> */
.L_x_49:


//--------------------- .text._ZN7cutlass13device_kernelIN5flash19enable_sm80_to_sm89INS1_16FlashAttnFwdSm80INS1_25CollectiveMainloopFwdSm80ILi4ELi1ELb0EN4cute5tupleIJNS5_1CILi128EEENS7_ILi48EEES8_EEELi128ENS_6half_tEfNS_4arch4Sm80ELb0ELb1ELb1ELb1ELb0ELb1ELb1ELb0EEENS1_21CollectiveEpilogueFwdINS6_IJS8_S8_S9_EEENS6_IJNS7_ILi1EEESH_SH_EEESB_SD_Li128ELb1ELb1ELb0ELb0EEENS1_19SingleTileSchedulerILb1ELb0ELb1ELi128EEEEEEEEEvNT_6ParamsE --------------------------
	.section	.text._ZN7cutlass13device_kernelIN5flash19enable_sm80_to_sm89INS1_16FlashAttnFwdSm80INS1_25CollectiveMainloopFwdSm80ILi4ELi1ELb0EN4cute5tupleIJNS5_1CILi128EEENS7_ILi48EEES8_EEELi128ENS_6half_tEfNS_4arch4Sm80ELb0ELb1ELb1ELb1ELb0ELb1ELb1ELb0EEENS1_21CollectiveEpilogueFwdINS6_IJS8_S8_S9_EEENS6_IJNS7_ILi1EEESH_SH_EEESB_SD_Li128ELb1ELb1ELb0ELb0EEENS1_19SingleTileSchedulerILb1ELb0ELb1ELi128EEEEEEEEEvNT_6ParamsE,"ax",@progbits
	.align	128
.text._ZN7cutlass13device_kernelIN5flash19enable_sm80_to_sm89INS1_16FlashAttnFwdSm80INS1_25CollectiveMainloopFwdSm80ILi4ELi1ELb0EN4cute5tupleIJNS5_1CILi128EEENS7_ILi48EEES8_EEELi128ENS_6half_tEfNS_4arch4Sm80ELb0ELb1ELb1ELb1ELb0ELb1ELb1ELb0EEENS1_21CollectiveEpilogueFwdINS6_IJS8_S8_S9_EEENS6_IJNS7_ILi1EEESH_SH_EEESB_SD_Li128ELb1ELb1ELb0ELb0EEENS1_19SingleTileSchedulerILb1ELb0ELb1ELi128EEEEEEEEEvNT_6ParamsE:
        .type           _ZN7cutlass13device_kernelIN5flash19enable_sm80_to_sm89INS1_16FlashAttnFwdSm80INS1_25CollectiveMainloopFwdSm80ILi4ELi1ELb0EN4cute5tupleIJNS5_1CILi128EEENS7_ILi48EEES8_EEELi128ENS_6half_tEfNS_4arch4Sm80ELb0ELb1ELb1ELb1ELb0ELb1ELb1ELb0EEENS1_21CollectiveEpilogueFwdINS6_IJS8_S8_S9_EEENS6_IJNS7_ILi1EEESH_SH_EEESB_SD_Li128ELb1ELb1ELb0ELb0EEENS1_19SingleTileSchedulerILb1ELb0ELb1ELi128EEEEEEEEEvNT_6ParamsE,@function
        .size           _ZN7cutlass13device_kernelIN5flash19enable_sm80_to_sm89INS1_16FlashAttnFwdSm80INS1_25CollectiveMainloopFwdSm80ILi4ELi1ELb0EN4cute5tupleIJNS5_1CILi128EEENS7_ILi48EEES8_EEELi128ENS_6half_tEfNS_4arch4Sm80ELb0ELb1ELb1ELb1ELb0ELb1ELb1ELb0EEENS1_21CollectiveEpilogueFwdINS6_IJS8_S8_S9_EEENS6_IJNS7_ILi1EEESH_SH_EEESB_SD_Li128ELb1ELb1ELb0ELb0EEENS1_19SingleTileSchedulerILb1ELb0ELb1ELi128EEEEEEEEEvNT_6ParamsE,(.L_x_50 - _ZN7cutlass13device_kernelIN5flash19enable_sm80_to_sm89INS1_16FlashAttnFwdSm80INS1_25CollectiveMainloopFwdSm80ILi4ELi1ELb0EN4cute5tupleIJNS5_1CILi128EEENS7_ILi48EEES8_EEELi128ENS_6half_tEfNS_4arch4Sm80ELb0ELb1ELb1ELb1ELb0ELb1ELb1ELb0EEENS1_21CollectiveEpilogueFwdINS6_IJS8_S8_S9_EEENS6_IJNS7_ILi1EEESH_SH_EEESB_SD_Li128ELb1ELb1ELb0ELb0EEENS1_19SingleTileSchedulerILb1ELb0ELb1ELi128EEEEEEEEEvNT_6ParamsE)
        .other          _ZN7cutlass13device_kernelIN5flash19enable_sm80_to_sm89INS1_16FlashAttnFwdSm80INS1_25CollectiveMainloopFwdSm80ILi4ELi1ELb0EN4cute5tupleIJNS5_1CILi128EEENS7_ILi48EEES8_EEELi128ENS_6half_tEfNS_4arch4Sm80ELb0ELb1ELb1ELb1ELb0ELb1ELb1ELb0EEENS1_21CollectiveEpilogueFwdINS6_IJS8_S8_S9_EEENS6_IJNS7_ILi1EEESH_SH_EEESB_SD_Li128ELb1ELb1ELb0ELb0EEENS1_19SingleTileSchedulerILb1ELb0ELb1ELi128EEEEEEEEEvNT_6ParamsE,@"STO_CUDA_ENTRY STV_DEFAULT"
_ZN7cutlass13device_kernelIN5flash19enable_sm80_to_sm89INS1_16FlashAttnFwdSm80INS1_25CollectiveMainloopFwdSm80ILi4ELi1ELb0EN4cute5tupleIJNS5_1CILi128EEENS7_ILi48EEES8_EEELi128ENS_6half_tEfNS_4arch4Sm80ELb0ELb1ELb1ELb1ELb0ELb1ELb1ELb0EEENS1_21CollectiveEpilogueFwdINS6_IJS8_S8_S9_EEENS6_IJNS7_ILi1EEESH_SH_EEESB_SD_Li128ELb1ELb1ELb0ELb0EEENS1_19SingleTileSchedulerILb1ELb0ELb1ELi128EEEEEEEEEvNT_6ParamsE:
[----:B------:R-:W-:Y:S01]  /*0000*/  LDC R1, c[0x0][0x28] ;  /* 0x00000a00ff017b82 */ /* 0x000fe20000000800 */
[----:B------:R-:W-:Y:S05]  /*0010*/  EXIT ;  /* 0x000000000000794d */ /* 0x000fea0003800000 */
.L_x_14:
        /* <DEDUP_REMOVED lines=14> */
.L_x_50:


//--------------------- .text._ZN7cutlass13device_kernelIN5flash19enable_sm80_to_sm89INS1_16FlashAttnFwdSm80INS1_25CollectiveMainloopFwdSm80ILi4ELi1ELb0EN4cute5tupleIJNS5_1CILi128EEENS7_ILi64EEES8_EEELi128ENS_6half_tEfNS_4arch4Sm80ELb1ELb0ELb1ELb0ELb0ELb0ELb1ELb0EEENS1_21CollectiveEpilogueFwdINS6_IJS8_S8_S9_EEENS6_IJNS7_ILi1EEESH_SH_EEESB_SD_Li128ELb0ELb1ELb0ELb0EEENS1_30DynamicPersistentTileSchedulerILi128ELi128ELb0ELb1ELb0EEEEEEEEEvNT_6ParamsE --------------------------
	.section	.text._ZN7cutlass13device_kernelIN5flash19enable_sm80_to_sm89INS1_16FlashAttnFwdSm80INS1_25CollectiveMainloopFwdSm80ILi4ELi1ELb0EN4cute5tupleIJNS5_1CILi128EEENS7_ILi64EEES8_EEELi128ENS_6half_tEfNS_4arch4Sm80ELb1ELb0ELb1ELb0ELb0ELb0ELb1ELb0EEENS1_21CollectiveEpilogueFwdINS6_IJS8_S8_S9_EEENS6_IJNS7_ILi1EEESH_SH_EEESB_SD_Li128ELb0ELb1ELb0ELb0EEENS1_30DynamicPersistentTileSchedulerILi128ELi128ELb0ELb1ELb0EEEEEEEEEvNT_6ParamsE,"ax",@progbits
	.align	128
.text._ZN7cutlass13device_kernelIN5flash19enable_sm80_to_sm89INS1_16FlashAttnFwdSm80INS1_25CollectiveMainloopFwdSm80ILi4ELi1ELb0EN4cute5tupleIJNS5_1CILi128EEENS7_ILi64EEES8_EEELi128ENS_6half_tEfNS_4arch4Sm80ELb1ELb0ELb1ELb0ELb0ELb0ELb1ELb0EEENS1_21CollectiveEpilogueFwdINS6_IJS8_S8_S9_EEENS6_IJNS7_ILi1EEESH_SH_EEESB_SD_Li128ELb0ELb1ELb0ELb0EEENS1_30DynamicPersistentTileSchedulerILi128ELi128ELb0ELb1ELb0EEEEEEEEEvNT_6ParamsE:
        .type           _ZN7cutlass13device_kernelIN5flash19enable_sm80_to_sm89INS1_16FlashAttnFwdSm80INS1_25CollectiveMainloopFwdSm80ILi4ELi1ELb0EN4cute5tupleIJNS5_1CILi128EEENS7_ILi64EEES8_EEELi128ENS_6half_tEfNS_4arch4Sm80ELb1ELb0ELb1ELb0ELb0ELb0ELb1ELb0EEENS1_21CollectiveEpilogueFwdINS6_IJS8_S8_S9_EEENS6_IJNS7_ILi1EEESH_SH_EEESB_SD_Li128ELb0ELb1ELb0ELb0EEENS1_30DynamicPersistentTileSchedulerILi128ELi128ELb0ELb1ELb0EEEEEEEEEvNT_6ParamsE,@function
        .size           _ZN7cutlass13device_kernelIN5flash19enable_sm80_to_sm89INS1_16FlashAttnFwdSm80INS1_25CollectiveMainloopFwdSm80ILi4ELi1ELb0EN4cute5tupleIJNS5_1CILi128EEENS7_ILi64EEES8_EEELi128ENS_6half_tEfNS_4arch4Sm80ELb1ELb0ELb1ELb0ELb0ELb0ELb1ELb0EEENS1_21CollectiveEpilogueFwdINS6_IJS8_S8_S9_EEENS6_IJNS7_ILi1EEESH_SH_EEESB_SD_Li128ELb0ELb1ELb0ELb0EEENS1_30DynamicPersistentTileSchedulerILi128ELi128ELb0ELb1ELb0EEEEEEEEEvNT_6ParamsE,(.L_x_51 - _ZN7cutlass13device_kernelIN5flash19enable_sm80_to_sm89INS1_16FlashAttnFwdSm80INS1_25CollectiveMainloopFwdSm80ILi4ELi1ELb0EN4cute5tupleIJNS5_1CILi128EEENS7_ILi64EEES8_EEELi128ENS_6half_tEfNS_4arch4Sm80ELb1ELb0ELb1ELb0ELb0ELb0ELb1ELb0EEENS1_21CollectiveEpilogueFwdINS6_IJS8_S8_S9_EEENS6_IJNS7_ILi1EEESH_SH_EEESB_SD_Li128ELb0ELb1ELb0ELb0EEENS1_30DynamicPersistentTileSchedulerILi128ELi128ELb0ELb1ELb0EEEEEEEEEvNT_6ParamsE)
        .other          _ZN7cutlass13device_kernelIN5flash19enable_sm80_to_sm89INS1_16FlashAttnFwdSm80INS1_25CollectiveMainloopFwdSm80ILi4ELi1ELb0EN4cute5tupleIJNS5_1CILi128EEENS7_ILi64EEES8_EEELi128ENS_6half_tEfNS_4arch4Sm80ELb1ELb0ELb1ELb0ELb0ELb0ELb1ELb0EEENS1_21CollectiveEpilogueFwdINS6_IJS8_S8_S9_EEENS6_IJNS7_ILi1EEESH_SH_EEESB_SD_Li128ELb0ELb1ELb0ELb0EEENS1_30DynamicPersistentTileSchedulerILi128ELi128ELb0ELb1ELb0EEEEEEEEEvNT_6ParamsE,@"STO_CUDA_ENTRY STV_DEFAULT"
_ZN7cutlass13device_kernelIN5flash19enable_sm80_to_sm89INS1_16FlashAttnFwdSm80INS1_25CollectiveMainloopFwdSm80ILi4ELi1ELb0EN4cute5tupleIJNS5_1CILi128EEENS7_ILi64EEES8_EEELi128ENS_6half_tEfNS_4arch4Sm80ELb1ELb0ELb1ELb0ELb0ELb0ELb1ELb0EEENS1_21CollectiveEpilogueFwdINS6_IJS8_S8_S9_EEENS6_IJNS7_ILi1EEESH_SH_EEESB_SD_Li128ELb0ELb1ELb0ELb0EEENS1_30DynamicPersistentTileSchedulerILi128ELi128ELb0ELb1ELb0EEEEEEEEEvNT_6ParamsE:
[----:B------:R-:W-:Y:S01]  /*0000*/  LDC R1, c[0x0][0x28] ;  /* 0x00000a00ff017b82 */ /* 0x000fe20000000800 */
[----:B------:R-:W-:Y:S05]  /*0010*/  EXIT ;  /* 0x000000000000794d */ /* 0x000fea0003800000 */
.L_x_15:
        /* <DEDUP_REMOVED lines=14> */
.L_x_51:


//--------------------- .text._ZN7cutlass13device_kernelIN5flash19enable_sm80_to_sm89INS1_16FlashAttnFwdSm80INS1_25CollectiveMainloopFwdSm80ILi4ELi1ELb0EN4cute5tupleIJNS5_1CILi128EEENS7_ILi64EEES8_EEELi128ENS_6half_tEfNS_4arch4Sm80ELb1ELb0ELb1ELb1ELb0ELb0ELb1ELb0EEENS1_21CollectiveEpilogueFwdINS6_IJS8_S8_S9_EEENS6_IJNS7_ILi1EEESH_SH_EEESB_SD_Li128ELb1ELb1ELb0ELb0EEENS1_19SingleTileSchedulerILb1ELb0ELb1ELi128EEEEEEEEEvNT_6ParamsE --------------------------
	.section	.text._ZN7cutlass13device_kernelIN5flash19enable_sm80_to_sm89INS1_16FlashAttnFwdSm80INS1_25CollectiveMainloopFwdSm80ILi4ELi1ELb0EN4cute5tupleIJNS5_1CILi128EEENS7_ILi64EEES8_EEELi128ENS_6half_tEfNS_4arch4Sm80ELb1ELb0ELb1ELb1ELb0ELb0ELb1ELb0EEENS1_21CollectiveEpilogueFwdINS6_IJS8_S8_S9_EEENS6_IJNS7_ILi1EEESH_SH_EEESB_SD_Li128ELb1ELb1ELb0ELb0EEENS1_19SingleTileSchedulerILb1ELb0ELb1ELi128EEEEEEEEEvNT_6ParamsE,"ax",@progbits
	.align	128
.text._ZN7cutlass13device_kernelIN5flash19enable_sm80_to_sm89INS1_16FlashAttnFwdSm80INS1_25CollectiveMainloopFwdSm80ILi4ELi1ELb0EN4cute5tupleIJNS5_1CILi128EEENS7_ILi64EEES8_EEELi128ENS_6half_tEfNS_4arch4Sm80ELb1ELb0ELb1ELb1ELb0ELb0ELb1ELb0EEENS1_21CollectiveEpilogueFwdINS6_IJS8_S8_S9_EEENS6_IJNS7_ILi1EEESH_SH_EEESB_SD_Li128ELb1ELb1ELb0ELb0EEENS1_19SingleTileSchedulerILb1ELb0ELb1ELi128EEEEEEEEEvNT_6ParamsE:
        .type           _ZN7cutlass13device_kernelIN5flash19enable_sm80_to_sm89INS1_16FlashAttnFwdSm80INS1_25CollectiveMainloopFwdSm80ILi4ELi1ELb0EN4cute5tupleIJNS5_1CILi128EEENS7_ILi64EEES8_EEELi128ENS_6half_tEfNS_4arch4Sm80ELb1ELb0ELb1ELb1ELb0ELb0ELb1ELb0EEENS1_21CollectiveEpilogueFwdINS6_IJS8_S8_S9_EEENS6_IJNS7_ILi1EEESH_SH_EEESB_SD_Li128ELb1ELb1ELb0ELb0EEENS1_19SingleTileSchedulerILb1ELb0ELb1ELi128EEEEEEEEEvNT_6ParamsE,@function
        .size           _ZN7cutlass13device_kernelIN5flash19enable_sm80_to_sm89INS1_16FlashAttnFwdSm80INS1_25CollectiveMainloopFwdSm80ILi4ELi1ELb0EN4cute5tupleIJNS5_1CILi128EEENS7_ILi64EEES8_EEELi128ENS_6half_tEfNS_4arch4Sm80ELb1ELb0ELb1ELb1ELb0ELb0ELb1ELb0EEENS1_21CollectiveEpilogueFwdINS6_IJS8_S8_S9_EEENS6_IJNS7_ILi1EEESH_SH_EEESB_SD_Li128ELb1ELb1ELb0ELb0EEENS1_19SingleTileSchedulerILb1ELb0ELb1ELi128EEEEEEEEEvNT_6ParamsE,(.L_x_52 - _ZN7cutlass13device_kernelIN5flash19enable_sm80_to_sm89INS1_16FlashAttnFwdSm80INS1_25CollectiveMainloopFwdSm80ILi4ELi1ELb0EN4cute5tupleIJNS5_1CILi128EEENS7_ILi64EEES8_EEELi128ENS_6half_tEfNS_4arch4Sm80ELb1ELb0ELb1ELb1ELb0ELb0ELb1ELb0EEENS1_21CollectiveEpilogueFwdINS6_IJS8_S8_S9_EEENS6_IJNS7_ILi1EEESH_SH_EEESB_SD_Li128ELb1ELb1ELb0ELb0EEENS1_19SingleTileSchedulerILb1ELb0ELb1ELi128EEEEEEEEEvNT_6ParamsE)
        .other          _ZN7cutlass13device_kernelIN5flash19enable_sm80_to_sm89INS1_16FlashAttnFwdSm80INS1_25CollectiveMainloopFwdSm80ILi4ELi1ELb0EN4cute5tupleIJNS5_1CILi128EEENS7_ILi64EEES8_EEELi128ENS_6half_tEfNS_4arch4Sm80ELb1ELb0ELb1ELb1ELb0ELb0ELb1ELb0EEENS1_21CollectiveEpilogueFwdINS6_IJS8_S8_S9_EEENS6_IJNS7_ILi1EEESH_SH_EEESB_SD_Li128ELb1ELb1ELb0ELb0EEENS1_19SingleTileSchedulerILb1ELb0ELb1ELi128EEEEEEEEEvNT_6ParamsE,@"STO_CUDA_ENTRY STV_DEFAULT"
_ZN7cutlass13device_kernelIN5flash19enable_sm80_to_sm89INS1_16FlashAttnFwdSm80INS1_25CollectiveMainloopFwdSm80ILi4ELi1ELb0EN4cute5tupleIJNS5_1CILi128EEENS7_ILi64EEES8_EEELi128ENS_6half_tEfNS_4arch4Sm80ELb1ELb0ELb1ELb1ELb0ELb0ELb1ELb0EEENS1_21CollectiveEpilogueFwdINS6_IJS8_S8_S9_EEENS6_IJNS7_ILi1EEESH_SH_EEESB_SD_Li128ELb1ELb1ELb0ELb0EEENS1_19SingleTileSchedulerILb1ELb0ELb1ELi128EEEEEEEEEvNT_6ParamsE:
[----:B------:R-:W-:Y:S01]  /*0000*/  LDC R1, c[0x0][0x28] ;  /* 0x00000a00ff017b82 */ /* 0x000fe20000000800 */
[----:B------:R-:W-:Y:S05]  /*0010*/  EXIT ;  /* 0x000000000000794d */ /* 0x000fea0003800000 */
.L_x_16:
        /* <DEDUP_REMOVED lines=14> */
.L_x_52:


//--------------------- .text._ZN7cutlass13device_kernelIN5flash19enable_sm80_to_sm89INS1_16FlashAttnFwdSm80INS1_25CollectiveMainloopFwdSm80ILi4ELi1ELb0EN4cute5tupleIJNS5_1CILi128EEENS7_ILi64EEES8_EEELi128ENS_6half_tEfNS_4arch4Sm80ELb1ELb0ELb1ELb1ELb0ELb1ELb1ELb0EEENS1_21CollectiveEpilogueFwdINS6_IJS8_S8_S9_EEENS6_IJNS7_ILi1EEESH_SH_EEESB_SD_Li128ELb1ELb1ELb0ELb0EEENS1_19SingleTileSchedulerILb1ELb0ELb1ELi128EEEEEEEEEvNT_6ParamsE --------------------------
	.section	.text._ZN7cutlass13device_kernelIN5flash19enable_sm80_to_sm89INS1_16FlashAttnFwdSm80INS1_25CollectiveMainloopFwdSm80ILi4ELi1ELb0EN4cute5tupleIJNS5_1CILi128EEENS7_ILi64EEES8_EEELi128ENS_6half_tEfNS_4arch4Sm80ELb1ELb0ELb1ELb1ELb0ELb1ELb1ELb0EEENS1_21CollectiveEpilogueFwdINS6_IJS8_S8_S9_EEENS6_IJNS7_ILi1EEESH_SH_EEESB_SD_Li128ELb1ELb1ELb0ELb0EEENS1_19SingleTileSchedulerILb1ELb0ELb1ELi128EEEEEEEEEvNT_6ParamsE,"ax",@progbits
	.align	128
.text._ZN7cutlass13device_kernelIN5flash19enable_sm80_to_sm89INS1_16FlashAttnFwdSm80INS1_25CollectiveMainloopFwdSm80ILi4ELi1ELb0EN4cute5tupleIJNS5_1CILi128EEENS7_ILi64EEES8_EEELi128ENS_6half_tEfNS_4arch4Sm80ELb1ELb0ELb1ELb1ELb0ELb1ELb1ELb0EEENS1_21CollectiveEpilogueFwdINS6_IJS8_S8_S9_EEENS6_IJNS7_ILi1EEESH_SH_EEESB_SD_Li128ELb1ELb1ELb0ELb0EEENS1_19SingleTileSchedulerILb1ELb0ELb1ELi128EEEEEEEEEvNT_6ParamsE:
        .type           _ZN7cutlass13device_kernelIN5flash19enable_sm80_to_sm89INS1_16FlashAttnFwdSm80INS1_25CollectiveMainloopFwdSm80ILi4ELi1ELb0EN4cute5tupleIJNS5_1CILi128EEENS7_ILi64EEES8_EEELi128ENS_6half_tEfNS_4arch4Sm80ELb1ELb0ELb1ELb1ELb0ELb1ELb1ELb0EEENS1_21CollectiveEpilogueFwdINS6_IJS8_S8_S9_EEENS6_IJNS7_ILi1EEESH_SH_EEESB_SD_Li128ELb1ELb1ELb0ELb0EEENS1_19SingleTileSchedulerILb1ELb0ELb1ELi128EEEEEEEEEvNT_6ParamsE,@function
        .size           _ZN7cutlass13device_kernelIN5flash19enable_sm80_to_sm89INS1_16FlashAttnFwdSm80INS1_25CollectiveMainloopFwdSm80ILi4ELi1ELb0EN4cute5tupleIJNS5_1CILi128EEENS7_ILi64EEES8_EEELi128ENS_6half_tEfNS_4arch4Sm80ELb1ELb0ELb1ELb1ELb0ELb1ELb1ELb0EEENS1_21CollectiveEpilogueFwdINS6_IJS8_S8_S9_EEENS6_IJNS7_ILi1EEESH_SH_EEESB_SD_Li128ELb1ELb1ELb0ELb0EEENS1_19SingleTileSchedulerILb1ELb0ELb1ELi128EEEEEEEEEvNT_6ParamsE,(.L_x_53 - _ZN7cutlass13device_kernelIN5flash19enable_sm80_to_sm89INS1_16FlashAttnFwdSm80INS1_25CollectiveMainloopFwdSm80ILi4ELi1ELb0EN4cute5tupleIJNS5_1CILi128EEENS7_ILi64EEES8_EEELi128ENS_6half_tEfNS_4arch4Sm80ELb1ELb0ELb1ELb1ELb0ELb1ELb1ELb0EEENS1_21CollectiveEpilogueFwdINS6_IJS8_S8_S9_EEENS6_IJNS7_ILi1EEESH_SH_EEESB_SD_Li128ELb1ELb1ELb0ELb0EEENS1_19SingleTileSchedulerILb1ELb0ELb1ELi128EEEEEEEEEvNT_6ParamsE)
        .other          _ZN7cutlass13device_kernelIN5flash19enable_sm80_to_sm89INS1_16FlashAttnFwdSm80INS1_25CollectiveMainloopFwdSm80ILi4ELi1ELb0EN4cute5tupleIJNS5_1CILi128EEENS7_ILi64EEES8_EEELi128ENS_6half_tEfNS_4arch4Sm80ELb1ELb0ELb1ELb1ELb0ELb1ELb1ELb0EEENS1_21CollectiveEpilogueFwdINS6_IJS8_S8_S9_EEENS6_IJNS7_ILi1EEESH_SH_EEESB_SD_Li128ELb1ELb1ELb0ELb0EEENS1_19SingleTileSchedulerILb1ELb0ELb1ELi128EEEEEEEEEvNT_6ParamsE,@"STO_CUDA_ENTRY STV_DEFAULT"
_ZN7cutlass13device_kernelIN5flash19enable_sm80_to_sm89INS1_16FlashAttnFwdSm80INS1_25CollectiveMainloopFwdSm80ILi4ELi1ELb0EN4cute5tupleIJNS5_1CILi128EEENS7_ILi64EEES8_EEELi128ENS_6half_tEfNS_4arch4Sm80ELb1ELb0ELb1ELb1ELb0ELb1ELb1ELb0EEENS1_21CollectiveEpilogueFwdINS6_IJS8_S8_S9_EEENS6_IJNS7_ILi1EEESH_SH_EEESB_SD_Li128ELb1ELb1ELb0ELb0EEENS1_19SingleTileSchedulerILb1ELb0ELb1ELi128EEEEEEEEEvNT_6ParamsE:
[----:B------:R-:W-:Y:S01]  /*0000*/  LDC R1, c[0x0][0x28] ;  /* 0x00000a00ff017b82 */ /* 0x000fe20000000800 */
[----:B------:R-:W-:Y:S05]  /*0010*/  EXIT ;  /* 0x000000000000794d */ /* 0x000fea0003800000 */
.L_x_17:
        /* <DEDUP_REMOVED lines=14> */
.L_x_53:


//--------------------- .text._ZN7cutlass13device_kernelIN5flash19enable_sm80_to_sm89INS1_16FlashAttnFwdSm80INS1_25CollectiveMainloopFwdSm80ILi8ELi1ELb1EN4cute5tupleIJNS5_1CILi128EEES8_S8_EEELi128ENS_6half_tEfNS_4arch4Sm80ELb0ELb0ELb0ELb0ELb0ELb0ELb1ELb0EEENS1_21CollectiveEpilogueFwdIS9_NS6_IJNS7_ILi1EEESF_SF_EEESA_SC_Li256ELb0ELb1ELb0ELb0EEENS1_19SingleTileSchedulerILb0ELb0ELb1ELi128EEEEEEEEEvNT_6ParamsE --------------------------
	.section	.text._ZN7cutlass13device_kernelIN5flash19enable_sm80_to_sm89INS1_16FlashAttnFwdSm80INS1_25CollectiveMainloopFwdSm80ILi8ELi1ELb1EN4cute5tupleIJNS5_1CILi128EEES8_S8_EEELi128ENS_6half_tEfNS_4arch4Sm80ELb0ELb0ELb0ELb0ELb0ELb0ELb1ELb0EEENS1_21CollectiveEpilogueFwdIS9_NS6_IJNS7_ILi1EEESF_SF_EEESA_SC_Li256ELb0ELb1ELb0ELb0EEENS1_19SingleTileSchedulerILb0ELb0ELb1ELi128EEEEEEEEEvNT_6ParamsE,"ax",@progbits
	.align	128
.text._ZN7cutlass13device_kernelIN5flash19enable_sm80_to_sm89INS1_16FlashAttnFwdSm80INS1_25CollectiveMainloopFwdSm80ILi8ELi1ELb1EN4cute5tupleIJNS5_1CILi128EEES8_S8_EEELi128ENS_6half_tEfNS_4arch4Sm80ELb0ELb0ELb0ELb0ELb0ELb0ELb1ELb0EEENS1_21CollectiveEpilogueFwdIS9_NS6_IJNS7_ILi1EEESF_SF_EEESA_SC_Li256ELb0ELb1ELb0ELb0EEENS1_19SingleTileSchedulerILb0ELb0ELb1ELi128EEEEEEEEEvNT_6ParamsE:
        .type           _ZN7cutlass13device_kernelIN5flash19enable_sm80_to_sm89INS1_16FlashAttnFwdSm80INS1_25CollectiveMainloopFwdSm80ILi8ELi1ELb1EN4cute5tupleIJNS5_1CILi128EEES8_S8_EEELi128ENS_6half_tEfNS_4arch4Sm80ELb0ELb0ELb0ELb0ELb0ELb0ELb1ELb0EEENS1_21CollectiveEpilogueFwdIS9_NS6_IJNS7_ILi1EEESF_SF_EEESA_SC_Li256ELb0ELb1ELb0ELb0EEENS1_19SingleTileSchedulerILb0ELb0ELb1ELi128EEEEEEEEEvNT_6ParamsE,@function
        .size           _ZN7cutlass13device_kernelIN5flash19enable_sm80_to_sm89INS1_16FlashAttnFwdSm80INS1_25CollectiveMainloopFwdSm80ILi8ELi1ELb1EN4cute5tupleIJNS5_1CILi128EEES8_S8_EEELi128ENS_6half_tEfNS_4arch4Sm80ELb0ELb0ELb0ELb0ELb0ELb0ELb1ELb0EEENS1_21CollectiveEpilogueFwdIS9_NS6_IJNS7_ILi1EEESF_SF_EEESA_SC_Li256ELb0ELb1ELb0ELb0EEENS1_19SingleTileSchedulerILb0ELb0ELb1ELi128EEEEEEEEEvNT_6ParamsE,(.L_x_54 - _ZN7cutlass13device_kernelIN5flash19enable_sm80_to_sm89INS1_16FlashAttnFwdSm80INS1_25CollectiveMainloopFwdSm80ILi8ELi1ELb1EN4cute5tupleIJNS5_1CILi128EEES8_S8_EEELi128ENS_6half_tEfNS_4arch4Sm80ELb0ELb0ELb0ELb0ELb0ELb0ELb1ELb0EEENS1_21CollectiveEpilogueFwdIS9_NS6_IJNS7_ILi1EEESF_SF_EEESA_SC_Li256ELb0ELb1ELb0ELb0EEENS1_19SingleTileSchedulerILb0ELb0ELb1ELi128EEEEEEEEEvNT_6ParamsE)
        .other          _ZN7cutlass13device_kernelIN5flash19enable_sm80_to_sm89INS1_16FlashAttnFwdSm80INS1_25CollectiveMainloopFwdSm80ILi8ELi1ELb1EN4cute5tupleIJNS5_1CILi128EEES8_S8_EEELi128ENS_6half_tEfNS_4arch4Sm80ELb0ELb0ELb0ELb0ELb0ELb0ELb1ELb0EEENS1_21CollectiveEpilogueFwdIS9_NS6_IJNS7_ILi1EEESF_SF_EEESA_SC_Li256ELb0ELb1ELb0ELb0EEENS1_19SingleTileSchedulerILb0ELb0ELb1ELi128EEEEEEEEEvNT_6ParamsE,@"STO_CUDA_ENTRY STV_DEFAULT"
_ZN7cutlass13device_kernelIN5flash19enable_sm80_to_sm89INS1_16FlashAttnFwdSm80INS1_25CollectiveMainloopFwdSm80ILi8ELi1ELb1EN4cute5tupleIJNS5_1CILi128EEES8_S8_EEELi128ENS_6half_tEfNS_4arch4Sm80ELb0ELb0ELb0ELb0ELb0ELb0ELb1ELb0EEENS1_21CollectiveEpilogueFwdIS9_NS6_IJNS7_ILi1EEESF_SF_EEESA_SC_Li256ELb0ELb1ELb0ELb0EEENS1_19SingleTileSchedulerILb0ELb0ELb1ELi128EEEEEEEEEvNT_6ParamsE:
[----:B------:R-:W-:Y:S01]  /*0000*/  LDC R1, c[0x0][0x28] ;  /* 0x00000a00ff017b82 */ /* 0x000fe20000000800 */
[----:B------:R-:W-:Y:S05]  /*0010*/  EXIT ;  /* 0x000000000000794d */ /* 0x000fea0003800000 */
.L_x_18:
        /* <DEDUP_REMOVED lines=14> */
.L_x_54:


//--------------------- .text._ZN7cutlass13device_kernelIN5flash19enable_sm80_to_sm89INS1_16FlashAttnFwdSm80INS1_25CollectiveMainloopFwdSm80ILi8ELi1ELb1EN4cute5tupleIJNS5_1CILi128EEES8_S8_EEELi128ENS_6half_tEfNS_4arch4Sm80ELb0ELb0ELb0ELb1ELb0ELb0ELb1ELb0EEENS1_21CollectiveEpilogueFwdIS9_NS6_IJNS7_ILi1EEESF_SF_EEESA_SC_Li256ELb1ELb1ELb0ELb0EEENS1_19SingleTileSchedulerILb1ELb0ELb1ELi128EEEEEEEEEvNT_6ParamsE --------------------------
	.section	.text._ZN7cutlass13device_kernelIN5flash19enable_sm80_to_sm89INS1_16FlashAttnFwdSm80INS1_25CollectiveMainloopFwdSm80ILi8ELi1ELb1EN4cute5tupleIJNS5_1CILi128EEES8_S8_EEELi128ENS_6half_tEfNS_4arch4Sm80ELb0ELb0ELb0ELb1ELb0ELb0ELb1ELb0EEENS1_21CollectiveEpilogueFwdIS9_NS6_IJNS7_ILi1EEESF_SF_EEESA_SC_Li256ELb1ELb1ELb0ELb0EEENS1_19SingleTileSchedulerILb1ELb0ELb1ELi128EEEEEEEEEvNT_6ParamsE,"ax",@progbits
	.align	128
.text._ZN7cutlass13device_kernelIN5flash19enable_sm80_to_sm89INS1_16FlashAttnFwdSm80INS1_25CollectiveMainloopFwdSm80ILi8ELi1ELb1EN4cute5tupleIJNS5_1CILi128EEES8_S8_EEELi128ENS_6half_tEfNS_4arch4Sm80ELb0ELb0ELb0ELb1ELb0ELb0ELb1ELb0EEENS1_21CollectiveEpilogueFwdIS9_NS6_IJNS7_ILi1EEESF_SF_EEESA_SC_Li256ELb1ELb1ELb0ELb0EEENS1_19SingleTileSchedulerILb1ELb0ELb1ELi128EEEEEEEEEvNT_6ParamsE:
        .type           _ZN7cutlass13device_kernelIN5flash19enable_sm80_to_sm89INS1_16FlashAttnFwdSm80INS1_25CollectiveMainloopFwdSm80ILi8ELi1ELb1EN4cute5tupleIJNS5_1CILi128EEES8_S8_EEELi128ENS_6half_tEfNS_4arch4Sm80ELb0ELb0ELb0ELb1ELb0ELb0ELb1ELb0EEENS1_21CollectiveEpilogueFwdIS9_NS6_IJNS7_ILi1EEESF_SF_EEESA_SC_Li256ELb1ELb1ELb0ELb0EEENS1_19SingleTileSchedulerILb1ELb0ELb1ELi128EEEEEEEEEvNT_6ParamsE,@function
        .size           _ZN7cutlass13device_kernelIN5flash19enable_sm80_to_sm89INS1_16FlashAttnFwdSm80INS1_25CollectiveMainloopFwdSm80ILi8ELi1ELb1EN4cute5tupleIJNS5_1CILi128EEES8_S8_EEELi128ENS_6half_tEfNS_4arch4Sm80ELb0ELb0ELb0ELb1ELb0ELb0ELb1ELb0EEENS1_21CollectiveEpilogueFwdIS9_NS6_IJNS7_ILi1EEESF_SF_EEESA_SC_Li256ELb1ELb1ELb0ELb0EEENS1_19SingleTileSchedulerILb1ELb0ELb1ELi128EEEEEEEEEvNT_6ParamsE,(.L_x_55 - _ZN7cutlass13device_kernelIN5flash19enable_sm80_to_sm89INS1_16FlashAttnFwdSm80INS1_25CollectiveMainloopFwdSm80ILi8ELi1ELb1EN4cute5tupleIJNS5_1CILi128EEES8_S8_EEELi128ENS_6half_tEfNS_4arch4Sm80ELb0ELb0ELb0ELb1ELb0ELb0ELb1ELb0EEENS1_21CollectiveEpilogueFwdIS9_NS6_IJNS7_ILi1EEESF_SF_EEESA_SC_Li256ELb1ELb1ELb0ELb0EEENS1_19SingleTileSchedulerILb1ELb0ELb1ELi128EEEEEEEEEvNT_6ParamsE)
        .other          _ZN7cutlass13device_kernelIN5flash19enable_sm80_to_sm89INS1_16FlashAttnFwdSm80INS1_25CollectiveMainloopFwdSm80ILi8ELi1ELb1EN4cute5tupleIJNS5_1CILi128EEES8_S8_EEELi128ENS_6half_tEfNS_4arch4Sm80ELb0ELb0ELb0ELb1ELb0ELb0ELb1ELb0EEENS1_21CollectiveEpilogueFwdIS9_NS6_IJNS7_ILi1EEESF_SF_EEESA_SC_Li256ELb1ELb1ELb0ELb0EEENS1_19SingleTileSchedulerILb1ELb0ELb1ELi128EEEEEEEEEvNT_6ParamsE,@"STO_CUDA_ENTRY STV_DEFAULT"
_ZN7cutlass13device_kernelIN5flash19enable_sm80_to_sm89INS1_16FlashAttnFwdSm80INS1_25CollectiveMainloopFwdSm80ILi8ELi1ELb1EN4cute5tupleIJNS5_1CILi128EEES8_S8_EEELi128ENS_6half_tEfNS_4arch4Sm80ELb0ELb0ELb0ELb1ELb0ELb0ELb1ELb0EEENS1_21CollectiveEpilogueFwdIS9_NS6_IJNS7_ILi1EEESF_SF_EEESA_SC_Li256ELb1ELb1ELb0ELb0EEENS1_19SingleTileSchedulerILb1ELb0ELb1ELi128EEEEEEEEEvNT_6ParamsE:
[----:B------:R-:W-:Y:S01]  /*0000*/  LDC R1, c[0x0][0x28] ;  /* 0x00000a00ff017b82 */ /* 0x000fe20000000800 */
[----:B------:R-:W-:Y:S05]  /*0010*/  EXIT ;  /* 0x000000000000794d */ /* 0x000fea0003800000 */
.L_x_19:
        /* <DEDUP_REMOVED lines=14> */
.L_x_55:


//--------------------- .text._ZN7cutlass13device_kernelIN5flash19enable_sm80_to_sm89INS1_16FlashAttnFwdSm80INS1_25CollectiveMainloopFwdSm80ILi8ELi1ELb1EN4cute5tupleIJNS5_1CILi128EEES8_S8_EEELi128ENS_6half_tEfNS_4arch4Sm80ELb0ELb0ELb0ELb1ELb0ELb1ELb1ELb0EEENS1_21CollectiveEpilogueFwdIS9_NS6_IJNS7_ILi1EEESF_SF_EEESA_SC_Li256ELb1ELb1ELb0ELb0EEENS1_19SingleTileSchedulerILb1ELb0ELb1ELi128EEEEEEEEEvNT_6ParamsE --------------------------
	.section	.text._ZN7cutlass13device_kernelIN5flash19enable_sm80_to_sm89INS1_16FlashAttnFwdSm80INS1_25CollectiveMainloopFwdSm80ILi8ELi1ELb1EN4cute5tupleIJNS5_1CILi128EEES8_S8_EEELi128ENS_6half_tEfNS_4arch4Sm80ELb0ELb0ELb0ELb1ELb0ELb1ELb1ELb0EEENS1_21CollectiveEpilogueFwdIS9_NS6_IJNS7_ILi1EEESF_SF_EEESA_SC_Li256ELb1ELb1ELb0ELb0EEENS1_19SingleTileSchedulerILb1ELb0ELb1ELi128EEEEEEEEEvNT_6ParamsE,"ax",@progbits
	.align	128
.text._ZN7cutlass13device_kernelIN5flash19enable_sm80_to_sm89INS1_16FlashAttnFwdSm80INS1_25CollectiveMainloopFwdSm80ILi8ELi1ELb1EN4cute5tupleIJNS5_1CILi128EEES8_S8_EEELi128ENS_6half_tEfNS_4arch4Sm80ELb0ELb0ELb0ELb1ELb0ELb1ELb1ELb0EEENS1_21CollectiveEpilogueFwdIS9_NS6_IJNS7_ILi1EEESF_SF_EEESA_SC_Li256ELb1ELb1ELb0ELb0EEENS1_19SingleTileSchedulerILb1ELb0ELb1ELi128EEEEEEEEEvNT_6ParamsE:
        .type           _ZN7cutlass13device_kernelIN5flash19enable_sm80_to_sm89INS1_16FlashAttnFwdSm80INS1_25CollectiveMainloopFwdSm80ILi8ELi1ELb1EN4cute5tupleIJNS5_1CILi128EEES8_S8_EEELi128ENS_6half_tEfNS_4arch4Sm80ELb0ELb0ELb0ELb1ELb0ELb1ELb1ELb0EEENS1_21CollectiveEpilogueFwdIS9_NS6_IJNS7_ILi1EEESF_SF_EEESA_SC_Li256ELb1ELb1ELb0ELb0EEENS1_19SingleTileSchedulerILb1ELb0ELb1ELi128EEEEEEEEEvNT_6ParamsE,@function
        .size           _ZN7cutlass13device_kernelIN5flash19enable_sm80_to_sm89INS1_16FlashAttnFwdSm80INS1_25CollectiveMainloopFwdSm80ILi8ELi1ELb1EN4cute5tupleIJNS5_1CILi128EEES8_S8_EEELi128ENS_6half_tEfNS_4arch4Sm80ELb0ELb0ELb0ELb1ELb0ELb1ELb1ELb0EEENS1_21CollectiveEpilogueFwdIS9_NS6_IJNS7_ILi1EEESF_SF_EEESA_SC_Li256ELb1ELb1ELb0ELb0EEENS1_19SingleTileSchedulerILb1ELb0ELb1ELi128EEEEEEEEEvNT_6ParamsE,(.L_x_56 - _ZN7cutlass13device_kernelIN5flash19enable_sm80_to_sm89INS1_16FlashAttnFwdSm80INS1_25CollectiveMainloopFwdSm80ILi8ELi1ELb1EN4cute5tupleIJNS5_1CILi128EEES8_S8_EEELi128ENS_6half_tEfNS_4arch4Sm80ELb0ELb0ELb0ELb1ELb0ELb1ELb1ELb0EEENS1_21CollectiveEpilogueFwdIS9_NS6_IJNS7_ILi1EEESF_SF_EEESA_SC_Li256ELb1ELb1ELb0ELb0EEENS1_19SingleTileSchedulerILb1ELb0ELb1ELi128EEEEEEEEEvNT_6ParamsE)
        .other          _ZN7cutlass13device_kernelIN5flash19enable_sm80_to_sm89INS1_16FlashAttnFwdSm80INS1_25CollectiveMainloopFwdSm80ILi8ELi1ELb1EN4cute5tupleIJNS5_1CILi128EEES8_S8_EEELi128ENS_6half_tEfNS_4arch4Sm80ELb0ELb0ELb0ELb1ELb0ELb1ELb1ELb0EEENS1_21CollectiveEpilogueFwdIS9_NS6_IJNS7_ILi1EEESF_SF_EEESA_SC_Li256ELb1ELb1ELb0ELb0EEENS1_19SingleTileSchedulerILb1ELb0ELb1ELi128EEEEEEEEEvNT_6ParamsE,@"STO_CUDA_ENTRY STV_DEFAULT"
_ZN7cutlass13device_kernelIN5flash19enable_sm80_to_sm89INS1_16FlashAttnFwdSm80INS1_25CollectiveMainloopFwdSm80ILi8ELi1ELb1EN4cute5tupleIJNS5_1CILi128EEES8_S8_EEELi128ENS_6half_tEfNS_4arch4Sm80ELb0ELb0ELb0ELb1ELb0ELb1ELb1ELb0EEENS1_21CollectiveEpilogueFwdIS9_NS6_IJNS7_ILi1EEESF_SF_EEESA_SC_Li256ELb1ELb1ELb0ELb0EEENS1_19SingleTileSchedulerILb1ELb0ELb1ELi128EEEEEEEEEvNT_6ParamsE:
[----:B------:R-:W-:Y:S01]  /*0000*/  LDC R1, c[0x0][0x28] ;  /* 0x00000a00ff017b82 */ /* 0x000fe20000000800 */
[----:B------:R-:W-:Y:S05]  /*0010*/  EXIT ;  /* 0x000000000000794d */ /* 0x000fea0003800000 */
.L_x_20:
        /* <DEDUP_REMOVED lines=14> */
.L_x_56:


//--------------------- .text._ZN7cutlass13device_kernelIN5flash19enable_sm80_to_sm89INS1_16FlashAttnFwdSm80INS1_25CollectiveMainloopFwdSm80ILi8ELi1ELb1EN4cute5tupleIJNS5_1CILi128EEENS7_ILi96EEES8_EEELi128ENS_6half_tEfNS_4arch4Sm80ELb0ELb1ELb0ELb0ELb0ELb0ELb1ELb0EEENS1_21CollectiveEpilogueFwdINS6_IJS8_S8_S9_EEENS6_IJNS7_ILi1EEESH_SH_EEESB_SD_Li256ELb0ELb1ELb0ELb0EEENS1_19SingleTileSchedulerILb0ELb0ELb1ELi128EEEEEEEEEvNT_6ParamsE --------------------------
	.section	.text._ZN7cutlass13device_kernelIN5flash19enable_sm80_to_sm89INS1_16FlashAttnFwdSm80INS1_25CollectiveMainloopFwdSm80ILi8ELi1ELb1EN4cute5tupleIJNS5_1CILi128EEENS7_ILi96EEES8_EEELi128ENS_6half_tEfNS_4arch4Sm80ELb0ELb1ELb0ELb0ELb0ELb0ELb1ELb0EEENS1_21CollectiveEpilogueFwdINS6_IJS8_S8_S9_EEENS6_IJNS7_ILi1EEESH_SH_EEESB_SD_Li256ELb0ELb1ELb0ELb0EEENS1_19SingleTileSchedulerILb0ELb0ELb1ELi128EEEEEEEEEvNT_6ParamsE,"ax",@progbits
	.align	128
.text._ZN7cutlass13device_kernelIN5flash19enable_sm80_to_sm89INS1_16FlashAttnFwdSm80INS1_25CollectiveMainloopFwdSm80ILi8ELi1ELb1EN4cute5tupleIJNS5_1CILi128EEENS7_ILi96EEES8_EEELi128ENS_6half_tEfNS_4arch4Sm80ELb0ELb1ELb0ELb0ELb0ELb0ELb1ELb0EEENS1_21CollectiveEpilogueFwdINS6_IJS8_S8_S9_EEENS6_IJNS7_ILi1EEESH_SH_EEESB_SD_Li256ELb0ELb1ELb0ELb0EEENS1_19SingleTileSchedulerILb0ELb0ELb1ELi128EEEEEEEEEvNT_6ParamsE:
        .type           _ZN7cutlass13device_kernelIN5flash19enable_sm80_to_sm89INS1_16FlashAttnFwdSm80INS1_25CollectiveMainloopFwdSm80ILi8ELi1ELb1EN4cute5tupleIJNS5_1CILi128EEENS7_ILi96EEES8_EEELi128ENS_6half_tEfNS_4arch4Sm80ELb0ELb1ELb0ELb0ELb0ELb0ELb1ELb0EEENS1_21CollectiveEpilogueFwdINS6_IJS8_S8_S9_EEENS6_IJNS7_ILi1EEESH_SH_EEESB_SD_Li256ELb0ELb1ELb0ELb0EEENS1_19SingleTileSchedulerILb0ELb0ELb1ELi128EEEEEEEEEvNT_6ParamsE,@function
        .size           _ZN7cutlass13device_kernelIN5flash19enable_sm80_to_sm89INS1_16FlashAttnFwdSm80INS1_25CollectiveMainloopFwdSm80ILi8ELi1ELb1EN4cute5tupleIJNS5_1CILi128EEENS7_ILi96EEES8_EEELi128ENS_6half_tEfNS_4arch4Sm80ELb0ELb1ELb0ELb0ELb0ELb0ELb1ELb0EEENS1_21CollectiveEpilogueFwdINS6_IJS8_S8_S9_EEENS6_IJNS7_ILi1EEESH_SH_EEESB_SD_Li256ELb0ELb1ELb0ELb0EEENS1_19SingleTileSchedulerILb0ELb0ELb1ELi128EEEEEEEEEvNT_6ParamsE,(.L_x_57 - _ZN7cutlass13device_kernelIN5flash19enable_sm80_to_sm89INS1_16FlashAttnFwdSm80INS1_25CollectiveMainloopFwdSm80ILi8ELi1ELb1EN4cute5tupleIJNS5_1CILi128EEENS7_ILi96EEES8_EEELi128ENS_6half_tEfNS_4arch4Sm80ELb0ELb1ELb0ELb0ELb0ELb0ELb1ELb0EEENS1_21CollectiveEpilogueFwdINS6_IJS8_S8_S9_EEENS6_IJNS7_ILi1EEESH_SH_EEESB_SD_Li256ELb0ELb1ELb0ELb0EEENS1_19SingleTileSchedulerILb0ELb0ELb1ELi128EEEEEEEEEvNT_6ParamsE)
        .other          _ZN7cutlass13device_kernelIN5flash19enable_sm80_to_sm89INS1_16FlashAttnFwdSm80INS1_25CollectiveMainloopFwdSm80ILi8ELi1ELb1EN4cute5tupleIJNS5_1CILi128EEENS7_ILi96EEES8_EEELi128ENS_6half_tEfNS_4arch4Sm80ELb0ELb1ELb0ELb0ELb0ELb0ELb1ELb0EEENS1_21CollectiveEpilogueFwdINS6_IJS8_S8_S9_EEENS6_IJNS7_ILi1EEESH_SH_EEESB_SD_Li256ELb0ELb1ELb0ELb0EEENS1_19SingleTileSchedulerILb0ELb0ELb1ELi128EEEEEEEEEvNT_6ParamsE,@"STO_CUDA_ENTRY STV_DEFAULT"
_ZN7cutlass13device_kernelIN5flash19enable_sm80_to_sm89INS1_16FlashAttnFwdSm80INS1_25CollectiveMainloopFwdSm80ILi8ELi1ELb1EN4cute5tupleIJNS5_1CILi128EEENS7_ILi96EEES8_EEELi128ENS_6half_tEfNS_4arch4Sm80ELb0ELb1ELb0ELb0ELb0ELb0ELb1ELb0EEENS1_21CollectiveEpilogueFwdINS6_IJS8_S8_S9_EEENS6_IJNS7_ILi1EEESH_SH_EEESB_SD_Li256ELb0ELb1ELb0ELb0EEENS1_19SingleTileSchedulerILb0ELb0ELb1ELi128EEEEEEEEEvNT_6ParamsE:
[----:B------:R-:W-:Y:S01]  /*0000*/  LDC R1, c[0x0][0x28] ;  /* 0x00000a00ff017b82 */ /* 0x000fe20000000800 */
[----:B------:R-:W-:Y:S05]  /*0010*/  EXIT ;  /* 0x000000000000794d */ /* 0x000fea0003800000 */
.L_x_21:
        /* <DEDUP_REMOVED lines=14> */
.L_x_57:


//--------------------- .text._ZN7cutlass13device_kernelIN5flash19enable_sm80_to_sm89INS1_16FlashAttnFwdSm80INS1_25CollectiveMainloopFwdSm80ILi8ELi1ELb1EN4cute5tupleIJNS5_1CILi128EEENS7_ILi96EEES8_EEELi128ENS_6half_tEfNS_4arch4Sm80ELb0ELb1ELb0ELb1ELb0ELb0ELb1ELb0EEENS1_21CollectiveEpilogueFwdINS6_IJS8_S8_S9_EEENS6_IJNS7_ILi1EEESH_SH_EEESB_SD_Li256ELb1ELb1ELb0ELb0EEENS1_19SingleTileSchedulerILb1ELb0ELb1ELi128EEEEEEEEEvNT_6ParamsE --------------------------
	.section	.text._ZN7cutlass13device_kernelIN5flash19enable_sm80_to_sm89INS1_16FlashAttnFwdSm80INS1_25CollectiveMainloopFwdSm80ILi8ELi1ELb1EN4cute5tupleIJNS5_1CILi128EEENS7_ILi96EEES8_EEELi128ENS_6half_tEfNS_4arch4Sm80ELb0ELb1ELb0ELb1ELb0ELb0ELb1ELb0EEENS1_21CollectiveEpilogueFwdINS6_IJS8_S8_S9_EEENS6_IJNS7_ILi1EEESH_SH_EEESB_SD_Li256ELb1ELb1ELb0ELb0EEENS1_19SingleTileSchedulerILb1ELb0ELb1ELi128EEEEEEEEEvNT_6ParamsE,"ax",@progbits
	.align	128
.text._ZN7cutlass13device_kernelIN5flash19enable_sm80_to_sm89INS1_16FlashAttnFwdSm80INS1_25CollectiveMainloopFwdSm80ILi8ELi1ELb1EN4cute5tupleIJNS5_1CILi128EEENS7_ILi96EEES8_EEELi128ENS_6half_tEfNS_4arch4Sm80ELb0ELb1ELb0ELb1ELb0ELb0ELb1ELb0EEENS1_21CollectiveEpilogueFwdINS6_IJS8_S8_S9_EEENS6_IJNS7_ILi1EEESH_SH_EEESB_SD_Li256ELb1ELb1ELb0ELb0EEENS1_19SingleTileSchedulerILb1ELb0ELb1ELi128EEEEEEEEEvNT_6ParamsE:
        .type           _ZN7cutlass13device_kernelIN5flash19enable_sm80_to_sm89INS1_16FlashAttnFwdSm80INS1_25CollectiveMainloopFwdSm80ILi8ELi1ELb1EN4cute5tupleIJNS5_1CILi128EEENS7_ILi96EEES8_EEELi128ENS_6half_tEfNS_4arch4Sm80ELb0ELb1ELb0ELb1ELb0ELb0ELb1ELb0EEENS1_21CollectiveEpilogueFwdINS6_IJS8_S8_S9_EEENS6_IJNS7_ILi1EEESH_SH_EEESB_SD_Li256ELb1ELb1ELb0ELb0EEENS1_19SingleTileSchedulerILb1ELb0ELb1ELi128EEEEEEEEEvNT_6ParamsE,@function
        .size           _ZN7cutlass13device_kernelIN5flash19enable_sm80_to_sm89INS1_16FlashAttnFwdSm80INS1_25CollectiveMainloopFwdSm80ILi8ELi1ELb1EN4cute5tupleIJNS5_1CILi128EEENS7_ILi96EEES8_EEELi128ENS_6half_tEfNS_4arch4Sm80ELb0ELb1ELb0ELb1ELb0ELb0ELb1ELb0EEENS1_21CollectiveEpilogueFwdINS6_IJS8_S8_S9_EEENS6_IJNS7_ILi1EEESH_SH_EEESB_SD_Li256ELb1ELb1ELb0ELb0EEENS1_19SingleTileSchedulerILb1ELb0ELb1ELi128EEEEEEEEEvNT_6ParamsE,(.L_x_58 - _ZN7cutlass13device_kernelIN5flash19enable_sm80_to_sm89INS1_16FlashAttnFwdSm80INS1_25CollectiveMainloopFwdSm80ILi8ELi1ELb1EN4cute5tupleIJNS5_1CILi128EEENS7_ILi96EEES8_EEELi128ENS_6half_tEfNS_4arch4Sm80ELb0ELb1ELb0ELb1ELb0ELb0ELb1ELb0EEENS1_21CollectiveEpilogueFwdINS6_IJS8_S8_S9_EEENS6_IJNS7_ILi1EEESH_SH_EEESB_SD_Li256ELb1ELb1ELb0ELb0EEENS1_19SingleTileSchedulerILb1ELb0ELb1ELi128EEEEEEEEEvNT_6ParamsE)
        .other          _ZN7cutlass13device_kernelIN5flash19enable_sm80_to_sm89INS1_16FlashAttnFwdSm80INS1_25CollectiveMainloopFwdSm80ILi8ELi1ELb1EN4cute5tupleIJNS5_1CILi128EEENS7_ILi96EEES8_EEELi128ENS_6half_tEfNS_4arch4Sm80ELb0ELb1ELb0ELb1ELb0ELb0ELb1ELb0EEENS1_21CollectiveEpilogueFwdINS6_IJS8_S8_S9_EEENS6_IJNS7_ILi1EEESH_SH_EEESB_SD_Li256ELb1ELb1ELb0ELb0EEENS1_19SingleTileSchedulerILb1ELb0ELb1ELi128EEEEEEEEEvNT_6ParamsE,@"STO_CUDA_ENTRY STV_DEFAULT"
_ZN7cutlass13device_kernelIN5flash19enable_sm80_to_sm89INS1_16FlashAttnFwdSm80INS1_25CollectiveMainloopFwdSm80ILi8ELi1ELb1EN4cute5tupleIJNS5_1CILi128EEENS7_ILi96EEES8_EEELi128ENS_6half_tEfNS_4arch4Sm80ELb0ELb1ELb0ELb1ELb0ELb0ELb1ELb0EEENS1_21CollectiveEpilogueFwdINS6_IJS8_S8_S9_EEENS6_IJNS7_ILi1EEESH_SH_EEESB_SD_Li256ELb1ELb1ELb0ELb0EEENS1_19SingleTileSchedulerILb1ELb0ELb1ELi128EEEEEEEEEvNT_6ParamsE:
[----:B------:R-:W-:Y:S01]  /*0000*/  LDC R1, c[0x0][0x28] ;  /* 0x00000a00ff017b82 */ /* 0x000fe20000000800 */
[----:B------:R-:W-:Y:S05]  /*0010*/  EXIT ;  /* 0x000000000000794d */ /* 0x000fea0003800000 */
.L_x_22:
        /* <DEDUP_REMOVED lines=14> */
.L_x_58:


//--------------------- .text._ZN7cutlass13device_kernelIN5flash19enable_sm80_to_sm89INS1_16FlashAttnFwdSm80INS1_25CollectiveMainloopFwdSm80ILi8ELi1ELb1EN4cute5tupleIJNS5_1CILi128EEENS7_ILi96EEES8_EEELi128ENS_6half_tEfNS_4arch4Sm80ELb0ELb1ELb0ELb1ELb0ELb1ELb1ELb0EEENS1_21CollectiveEpilogueFwdINS6_IJS8_S8_S9_EEENS6_IJNS7_ILi1EEESH_SH_EEESB_SD_Li256ELb1ELb1ELb0ELb0EEENS1_19SingleTileSchedulerILb1ELb0ELb1ELi128EEEEEEEEEvNT_6ParamsE --------------------------
	.section	.text._ZN7cutlass13device_kernelIN5flash19enable_sm80_to_sm89INS1_16FlashAttnFwdSm80INS1_25CollectiveMainloopFwdSm80ILi8ELi1ELb1EN4cute5tupleIJNS5_1CILi128EEENS7_ILi96EEES8_EEELi128ENS_6half_tEfNS_4arch4Sm80ELb0ELb1ELb0ELb1ELb0ELb1ELb1ELb0EEENS1_21CollectiveEpilogueFwdINS6_IJS8_S8_S9_EEENS6_IJNS7_ILi1EEESH_SH_EEESB_SD_Li256ELb1ELb1ELb0ELb0EEENS1_19SingleTileSchedulerILb1ELb0ELb1ELi128EEEEEEEEEvNT_6ParamsE,"ax",@progbits
	.align	128
.text._ZN7cutlass13device_kernelIN5flash19enable_sm80_to_sm89INS1_16FlashAttnFwdSm80INS1_25CollectiveMainloopFwdSm80ILi8ELi1ELb1EN4cute5tupleIJNS5_1CILi128EEENS7_ILi96EEES8_EEELi128ENS_6half_tEfNS_4arch4Sm80ELb0ELb1ELb0ELb1ELb0ELb1ELb1ELb0EEENS1_21CollectiveEpilogueFwdINS6_IJS8_S8_S9_EEENS6_IJNS7_ILi1EEESH_SH_EEESB_SD_Li256ELb1ELb1ELb0ELb0EEENS1_19SingleTileSchedulerILb1ELb0ELb1ELi128EEEEEEEEEvNT_6ParamsE:
        .type           _ZN7cutlass13device_kernelIN5flash19enable_sm80_to_sm89INS1_16FlashAttnFwdSm80INS1_25CollectiveMainloopFwdSm80ILi8ELi1ELb1EN4cute5tupleIJNS5_1CILi128EEENS7_ILi96EEES8_EEELi128ENS_6half_tEfNS_4arch4Sm80ELb0ELb1ELb0ELb1ELb0ELb1ELb1ELb0EEENS1_21CollectiveEpilogueFwdINS6_IJS8_S8_S9_EEENS6_IJNS7_ILi1EEESH_SH_EEESB_SD_Li256ELb1ELb1ELb0ELb0EEENS1_19SingleTileSchedulerILb1ELb0ELb1ELi128EEEEEEEEEvNT_6ParamsE,@function
        .size           _ZN7cutlass13device_kernelIN5flash19enable_sm80_to_sm89INS1_16FlashAttnFwdSm80INS1_25CollectiveMainloopFwdSm80ILi8ELi1ELb1EN4cute5tupleIJNS5_1CILi128EEENS7_ILi96EEES8_EEELi128ENS_6half_tEfNS_4arch4Sm80ELb0ELb1ELb0ELb1ELb0ELb1ELb1ELb0EEENS1_21CollectiveEpilogueFwdINS6_IJS8_S8_S9_EEENS6_IJNS7_ILi1EEESH_SH_EEESB_SD_Li256ELb1ELb1ELb0ELb0EEENS1_19SingleTileSchedulerILb1ELb0ELb1ELi128EEEEEEEEEvNT_6ParamsE,(.L_x_59 - _ZN7cutlass13device_kernelIN5flash19enable_sm80_to_sm89INS1_16FlashAttnFwdSm80INS1_25CollectiveMainloopFwdSm80ILi8ELi1ELb1EN4cute5tupleIJNS5_1CILi128EEENS7_ILi96EEES8_EEELi128ENS_6half_tEfNS_4arch4Sm80ELb0ELb1ELb0ELb1ELb0ELb1ELb1ELb0EEENS1_21CollectiveEpilogueFwdINS6_IJS8_S8_S9_EEENS6_IJNS7_ILi1EEESH_SH_EEESB_SD_Li256ELb1ELb1ELb0ELb0EEENS1_19SingleTileSchedulerILb1ELb0ELb1ELi128EEEEEEEEEvNT_6ParamsE)
        .other          _ZN7cutlass13device_kernelIN5flash19enable_sm80_to_sm89INS1_16FlashAttnFwdSm80INS1_25CollectiveMainloopFwdSm80ILi8ELi1ELb1EN4cute5tupleIJNS5_1CILi128EEENS7_ILi96EEES8_EEELi128ENS_6half_tEfNS_4arch4Sm80ELb0ELb1ELb0ELb1ELb0ELb1ELb1ELb0EEENS1_21CollectiveEpilogueFwdINS6_IJS8_S8_S9_EEENS6_IJNS7_ILi1EEESH_SH_EEESB_SD_Li256ELb1ELb1ELb0ELb0EEENS1_19SingleTileSchedulerILb1ELb0ELb1ELi128EEEEEEEEEvNT_6ParamsE,@"STO_CUDA_ENTRY STV_DEFAULT"
_ZN7cutlass13device_kernelIN5flash19enable_sm80_to_sm89INS1_16FlashAttnFwdSm80INS1_25CollectiveMainloopFwdSm80ILi8ELi1ELb1EN4cute5tupleIJNS5_1CILi128EEENS7_ILi96EEES8_EEELi128ENS_6half_tEfNS_4arch4Sm80ELb0ELb1ELb0ELb1ELb0ELb1ELb1ELb0EEENS1_21CollectiveEpilogueFwdINS6_IJS8_S8_S9_EEENS6_IJNS7_ILi1EEESH_SH_EEESB_SD_Li256ELb1ELb1ELb0ELb0EEENS1_19SingleTileSchedulerILb1ELb0ELb1ELi128EEEEEEEEEvNT_6ParamsE:
[----:B------:R-:W-:Y:S01]  /*0000*/  LDC R1, c[0x0][0x28] ;  /* 0x00000a00ff017b82 */ /* 0x000fe20000000800 */
[----:B------:R-:W-:Y:S05]  /*0010*/  EXIT ;  /* 0x000000000000794d */ /* 0x000fea0003800000 */
.L_x_23:
        /* <DEDUP_REMOVED lines=14> */
.L_x_59:


//--------------------- .text._ZN7cutlass13device_kernelIN5flash19enable_sm80_to_sm89INS1_16FlashAttnFwdSm80INS1_25CollectiveMainloopFwdSm80ILi8ELi1ELb1EN4cute5tupleIJNS5_1CILi128EEES8_S8_EEELi128ENS_6half_tEfNS_4arch4Sm80ELb1ELb0ELb0ELb0ELb0ELb0ELb1ELb0EEENS1_21CollectiveEpilogueFwdIS9_NS6_IJNS7_ILi1EEESF_SF_EEESA_SC_Li256ELb0ELb1ELb0ELb0EEENS1_30DynamicPersistentTileSchedulerILi256ELi256ELb0ELb1ELb0EEEEEEEEEvNT_6ParamsE --------------------------
	.section	.text._ZN7cutlass13device_kernelIN5flash19enable_sm80_to_sm89INS1_16FlashAttnFwdSm80INS1_25CollectiveMainloopFwdSm80ILi8ELi1ELb1EN4cute5tupleIJNS5_1CILi128EEES8_S8_EEELi128ENS_6half_tEfNS_4arch4Sm80ELb1ELb0ELb0ELb0ELb0ELb0ELb1ELb0EEENS1_21CollectiveEpilogueFwdIS9_NS6_IJNS7_ILi1EEESF_SF_EEESA_SC_Li256ELb0ELb1ELb0ELb0EEENS1_30DynamicPersistentTileSchedulerILi256ELi256ELb0ELb1ELb0EEEEEEEEEvNT_6ParamsE,"ax",@progbits
	.align	128
.text._ZN7cutlass13device_kernelIN5flash19enable_sm80_to_sm89INS1_16FlashAttnFwdSm80INS1_25CollectiveMainloopFwdSm80ILi8ELi1ELb1EN4cute5tupleIJNS5_1CILi128EEES8_S8_EEELi128ENS_6half_tEfNS_4arch4Sm80ELb1ELb0ELb0ELb0ELb0ELb0ELb1ELb0EEENS1_21CollectiveEpilogueFwdIS9_NS6_IJNS7_ILi1EEESF_SF_EEESA_SC_Li256ELb0ELb1ELb0ELb0EEENS1_30DynamicPersistentTileSchedulerILi256ELi256ELb0ELb1ELb0EEEEEEEEEvNT_6ParamsE:
        .type           _ZN7cutlass13device_kernelIN5flash19enable_sm80_to_sm89INS1_16FlashAttnFwdSm80INS1_25CollectiveMainloopFwdSm80ILi8ELi1ELb1EN4cute5tupleIJNS5_1CILi128EEES8_S8_EEELi128ENS_6half_tEfNS_4arch4Sm80ELb1ELb0ELb0ELb0ELb0ELb0ELb1ELb0EEENS1_21CollectiveEpilogueFwdIS9_NS6_IJNS7_ILi1EEESF_SF_EEESA_SC_Li256ELb0ELb1ELb0ELb0EEENS1_30DynamicPersistentTileSchedulerILi256ELi256ELb0ELb1ELb0EEEEEEEEEvNT_6ParamsE,@function
        .size           _ZN7cutlass13device_kernelIN5flash19enable_sm80_to_sm89INS1_16FlashAttnFwdSm80INS1_25CollectiveMainloopFwdSm80ILi8ELi1ELb1EN4cute5tupleIJNS5_1CILi128EEES8_S8_EEELi128ENS_6half_tEfNS_4arch4Sm80ELb1ELb0ELb0ELb0ELb0ELb0ELb1ELb0EEENS1_21CollectiveEpilogueFwdIS9_NS6_IJNS7_ILi1EEESF_SF_EEESA_SC_Li256ELb0ELb1ELb0ELb0EEENS1_30DynamicPersistentTileSchedulerILi256ELi256ELb0ELb1ELb0EEEEEEEEEvNT_6ParamsE,(.L_x_60 - _ZN7cutlass13device_kernelIN5flash19enable_sm80_to_sm89INS1_16FlashAttnFwdSm80INS1_25CollectiveMainloopFwdSm80ILi8ELi1ELb1EN4cute5tupleIJNS5_1CILi128EEES8_S8_EEELi128ENS_6half_tEfNS_4arch4Sm80ELb1ELb0ELb0ELb0ELb0ELb0ELb1ELb0EEENS1_21CollectiveEpilogueFwdIS9_NS6_IJNS7_ILi1EEESF_SF_EEESA_SC_Li256ELb0ELb1ELb0ELb0EEENS1_30DynamicPersistentTileSchedulerILi256ELi256ELb0ELb1ELb0EEEEEEEEEvNT_6ParamsE)
        .other          _ZN7cutlass13device_kernelIN5flash19enable_sm80_to_sm89INS1_16FlashAttnFwdSm80INS1_25CollectiveMainloopFwdSm80ILi8ELi1ELb1EN4cute5tupleIJNS5_1CILi128EEES8_S8_EEELi128ENS_6half_tEfNS_4arch4Sm80ELb1ELb0ELb0ELb0ELb0ELb0ELb1ELb0EEENS1_21CollectiveEpilogueFwdIS9_NS6_IJNS7_ILi1EEESF_SF_EEESA_SC_Li256ELb0ELb1ELb0ELb0EEENS1_30DynamicPersistentTileSchedulerILi256ELi256ELb0ELb1ELb0EEEEEEEEEvNT_6ParamsE,@"STO_CUDA_ENTRY STV_DEFAULT"
_ZN7cutlass13device_kernelIN5flash19enable_sm80_to_sm89INS1_16FlashAttnFwdSm80INS1_25CollectiveMainloopFwdSm80ILi8ELi1ELb1EN4cute5tupleIJNS5_1CILi128EEES8_S8_EEELi128ENS_6half_tEfNS_4arch4Sm80ELb1ELb0ELb0ELb0ELb0ELb0ELb1ELb0EEENS1_21CollectiveEpilogueFwdIS9_NS6_IJNS7_ILi1EEESF_SF_EEESA_SC_Li256ELb0ELb1ELb0ELb0EEENS1_30DynamicPersistentTileSchedulerILi256ELi256ELb0ELb1ELb0EEEEEEEEEvNT_6ParamsE:
[----:B------:R-:W-:Y:S01]  /*0000*/  LDC R1, c[0x0][0x28] ;  /* 0x00000a00ff017b82 */ /* 0x000fe20000000800 */
[----:B------:R-:W-:Y:S05]  /*0010*/  EXIT ;  /* 0x000000000000794d */ /* 0x000fea0003800000 */
.L_x_24:
        /* <DEDUP_REMOVED lines=14> */
.L_x_60:


//--------------------- .text._ZN7cutlass13device_kernelIN5flash19enable_sm80_to_sm89INS1_16FlashAttnFwdSm80INS1_25CollectiveMainloopFwdSm80ILi8ELi1ELb1EN4cute5tupleIJNS5_1CILi128EEES8_S8_EEELi128ENS_6half_tEfNS_4arch4Sm80ELb1ELb0ELb0ELb1ELb0ELb0ELb1ELb0EEENS1_21CollectiveEpilogueFwdIS9_NS6_IJNS7_ILi1EEESF_SF_EEESA_SC_Li256ELb1ELb1ELb0ELb0EEENS1_19SingleTileSchedulerILb1ELb0ELb1ELi128EEEEEEEEEvNT_6ParamsE --------------------------
	.section	.text._ZN7cutlass13device_kernelIN5flash19enable_sm80_to_sm89INS1_16FlashAttnFwdSm80INS1_25CollectiveMainloopFwdSm80ILi8ELi1ELb1EN4cute5tupleIJNS5_1CILi128EEES8_S8_EEELi128ENS_6half_tEfNS_4arch4Sm80ELb1ELb0ELb0ELb1ELb0ELb0ELb1ELb0EEENS1_21CollectiveEpilogueFwdIS9_NS6_IJNS7_ILi1EEESF_SF_EEESA_SC_Li256ELb1ELb1ELb0ELb0EEENS1_19SingleTileSchedulerILb1ELb0ELb1ELi128EEEEEEEEEvNT_6ParamsE,"ax",@progbits
	.align	128
.text._ZN7cutlass13device_kernelIN5flash19enable_sm80_to_sm89INS1_16FlashAttnFwdSm80INS1_25CollectiveMainloopFwdSm80ILi8ELi1ELb1EN4cute5tupleIJNS5_1CILi128EEES8_S8_EEELi128ENS_6half_tEfNS_4arch4Sm80ELb1ELb0ELb0ELb1ELb0ELb0ELb1ELb0EEENS1_21CollectiveEpilogueFwdIS9_NS6_IJNS7_ILi1EEESF_SF_EEESA_SC_Li256ELb1ELb1ELb0ELb0EEENS1_19SingleTileSchedulerILb1ELb0ELb1ELi128EEEEEEEEEvNT_6ParamsE:
        .type           _ZN7cutlass13device_kernelIN5flash19enable_sm80_to_sm89INS1_16FlashAttnFwdSm80INS1_25CollectiveMainloopFwdSm80ILi8ELi1ELb1EN4cute5tupleIJNS5_1CILi128EEES8_S8_EEELi128ENS_6half_tEfNS_4arch4Sm80ELb1ELb0ELb0ELb1ELb0ELb0ELb1ELb0EEENS1_21CollectiveEpilogueFwdIS9_NS6_IJNS7_ILi1EEESF_SF_EEESA_SC_Li256ELb1ELb1ELb0ELb0EEENS1_19SingleTileSchedulerILb1ELb0ELb1ELi128EEEEEEEEEvNT_6ParamsE,@function
        .size           _ZN7cutlass13device_kernelIN5flash19enable_sm80_to_sm89INS1_16FlashAttnFwdSm80INS1_25CollectiveMainloopFwdSm80ILi8ELi1ELb1EN4cute5tupleIJNS5_1CILi128EEES8_S8_EEELi128ENS_6half_tEfNS_4arch4Sm80ELb1ELb0ELb0ELb1ELb0ELb0ELb1ELb0EEENS1_21CollectiveEpilogueFwdIS9_NS6_IJNS7_ILi1EEESF_SF_EEESA_SC_Li256ELb1ELb1ELb0ELb0EEENS1_19SingleTileSchedulerILb1ELb0ELb1ELi128EEEEEEEEEvNT_6ParamsE,(.L_x_61 - _ZN7cutlass13device_kernelIN5flash19enable_sm80_to_sm89INS1_16FlashAttnFwdSm80INS1_25CollectiveMainloopFwdSm80ILi8ELi1ELb1EN4cute5tupleIJNS5_1CILi128EEES8_S8_EEELi128ENS_6half_tEfNS_4arch4Sm80ELb1ELb0ELb0ELb1ELb0ELb0ELb1ELb0EEENS1_21CollectiveEpilogueFwdIS9_NS6_IJNS7_ILi1EEESF_SF_EEESA_SC_Li256ELb1ELb1ELb0ELb0EEENS1_19SingleTileSchedulerILb1ELb0ELb1ELi128EEEEEEEEEvNT_6ParamsE)
        .other          _ZN7cutlass13device_kernelIN5flash19enable_sm80_to_sm89INS1_16FlashAttnFwdSm80INS1_25CollectiveMainloopFwdSm80ILi8ELi1ELb1EN4cute5tupleIJNS5_1CILi128EEES8_S8_EEELi128ENS_6half_tEfNS_4arch4Sm80ELb1ELb0ELb0ELb1ELb0ELb0ELb1ELb0EEENS1_21CollectiveEpilogueFwdIS9_NS6_IJNS7_ILi1EEESF_SF_EEESA_SC_Li256ELb1ELb1ELb0ELb0EEENS1_19SingleTileSchedulerILb1ELb0ELb1ELi128EEEEEEEEEvNT_6ParamsE,@"STO_CUDA_ENTRY STV_DEFAULT"
_ZN7cutlass13device_kernelIN5flash19enable_sm80_to_sm89INS1_16FlashAttnFwdSm80INS1_25CollectiveMainloopFwdSm80ILi8ELi1ELb1EN4cute5tupleIJNS5_1CILi128EEES8_S8_EEELi128ENS_6half_tEfNS_4arch4Sm80ELb1ELb0ELb0ELb1ELb0ELb0ELb1ELb0EEENS1_21CollectiveEpilogueFwdIS9_NS6_IJNS7_ILi1EEESF_SF_EEESA_SC_Li256ELb1ELb1ELb0ELb0EEENS1_19SingleTileSchedulerILb1ELb0ELb1ELi128EEEEEEEEEvNT_6ParamsE:
[----:B------:R-:W-:Y:S01]  /*0000*/  LDC R1, c[0x0][0x28] ;  /* 0x00000a00ff017b82 */ /* 0x000fe20000000800 */
[----:B------:R-:W-:Y:S05]  /*0010*/  EXIT ;  /* 0x000000000000794d */ /* 0x000fea0003800000 */
.L_x_25:
        /* <DEDUP_REMOVED lines=14> */
.L_x_61:


//--------------------- .text._ZN7cutlass13device_kernelIN5flash19enable_sm80_to_sm89INS1_16FlashAttnFwdSm80INS1_25CollectiveMainloopFwdSm80ILi8ELi1ELb1EN4cute5tupleIJNS5_1CILi128EEES8_S8_EEELi128ENS_6half_tEfNS_4arch4Sm80ELb1ELb0ELb0ELb1ELb0ELb1ELb1ELb0EEENS1_21CollectiveEpilogueFwdIS9_NS6_IJNS7_ILi1EEESF_SF_EEESA_SC_Li256ELb1ELb1ELb0ELb0EEENS1_19SingleTileSchedulerILb1ELb0ELb1ELi128EEEEEEEEEvNT_6ParamsE --------------------------
	.section	.text._ZN7cutlass13device_kernelIN5flash19enable_sm80_to_sm89INS1_16FlashAttnFwdSm80INS1_25CollectiveMainloopFwdSm80ILi8ELi1ELb1EN4cute5tupleIJNS5_1CILi128EEES8_S8_EEELi128ENS_6half_tEfNS_4arch4Sm80ELb1ELb0ELb0ELb1ELb0ELb1ELb1ELb0EEENS1_21CollectiveEpilogueFwdIS9_NS6_IJNS7_ILi1EEESF_SF_EEESA_SC_Li256ELb1ELb1ELb0ELb0EEENS1_19SingleTileSchedulerILb1ELb0ELb1ELi128EEEEEEEEEvNT_6ParamsE,"ax",@progbits
	.align	128
.text._ZN7cutlass13device_kernelIN5flash19enable_sm80_to_sm89INS1_16FlashAttnFwdSm80INS1_25CollectiveMainloopFwdSm80ILi8ELi1ELb1EN4cute5tupleIJNS5_1CILi128EEES8_S8_EEELi128ENS_6half_tEfNS_4arch4Sm80ELb1ELb0ELb0ELb1ELb0ELb1ELb1ELb0EEENS1_21CollectiveEpilogueFwdIS9_NS6_IJNS7_ILi1EEESF_SF_EEESA_SC_Li256ELb1ELb1ELb0ELb0EEENS1_19SingleTileSchedulerILb1ELb0ELb1ELi128EEEEEEEEEvNT_6ParamsE:
        .type           _ZN7cutlass13device_kernelIN5flash19enable_sm80_to_sm89INS1_16FlashAttnFwdSm80INS1_25CollectiveMainloopFwdSm80ILi8ELi1ELb1EN4cute5tupleIJNS5_1CILi128EEES8_S8_EEELi128ENS_6half_tEfNS_4arch4Sm80ELb1ELb0ELb0ELb1ELb0ELb1ELb1ELb0EEENS1_21CollectiveEpilogueFwdIS9_NS6_IJNS7_ILi1EEESF_SF_EEESA_SC_Li256ELb1ELb1ELb0ELb0EEENS1_19SingleTileSchedulerILb1ELb0ELb1ELi128EEEEEEEEEvNT_6ParamsE,@function
        .size           _ZN7cutlass13device_kernelIN5flash19enable_sm80_to_sm89INS1_16FlashAttnFwdSm80INS1_25CollectiveMainloopFwdSm80ILi8ELi1ELb1EN4cute5tupleIJNS5_1CILi128EEES8_S8_EEELi128ENS_6half_tEfNS_4arch4Sm80ELb1ELb0ELb0ELb1ELb0ELb1ELb1ELb0EEENS1_21CollectiveEpilogueFwdIS9_NS6_IJNS7_ILi1EEESF_SF_EEESA_SC_Li256ELb1ELb1ELb0ELb0EEENS1_19SingleTileSchedulerILb1ELb0ELb1ELi128EEEEEEEEEvNT_6ParamsE,(.L_x_62 - _ZN7cutlass13device_kernelIN5flash19enable_sm80_to_sm89INS1_16FlashAttnFwdSm80INS1_25CollectiveMainloopFwdSm80ILi8ELi1ELb1EN4cute5tupleIJNS5_1CILi128EEES8_S8_EEELi128ENS_6half_tEfNS_4arch4Sm80ELb1ELb0ELb0ELb1ELb0ELb1ELb1ELb0EEENS1_21CollectiveEpilogueFwdIS9_NS6_IJNS7_ILi1EEESF_SF_EEESA_SC_Li256ELb1ELb1ELb0ELb0EEENS1_19SingleTileSchedulerILb1ELb0ELb1ELi128EEEEEEEEEvNT_6ParamsE)
        .other          _ZN7cutlass13device_kernelIN5flash19enable_sm80_to_sm89INS1_16FlashAttnFwdSm80INS1_25CollectiveMainloopFwdSm80ILi8ELi1ELb1EN4cute5tupleIJNS5_1CILi128EEES8_S8_EEELi128ENS_6half_tEfNS_4arch4Sm80ELb1ELb0ELb0ELb1ELb0ELb1ELb1ELb0EEENS1_21CollectiveEpilogueFwdIS9_NS6_IJNS7_ILi1EEESF_SF_EEESA_SC_Li256ELb1ELb1ELb0ELb0EEENS1_19SingleTileSchedulerILb1ELb0ELb1ELi128EEEEEEEEEvNT_6ParamsE,@"STO_CUDA_ENTRY STV_DEFAULT"
_ZN7cutlass13device_kernelIN5flash19enable_sm80_to_sm89INS1_16FlashAttnFwdSm80INS1_25CollectiveMainloopFwdSm80ILi8ELi1ELb1EN4cute5tupleIJNS5_1CILi128EEES8_S8_EEELi128ENS_6half_tEfNS_4arch4Sm80ELb1ELb0ELb0ELb1ELb0ELb1ELb1ELb0EEENS1_21CollectiveEpilogueFwdIS9_NS6_IJNS7_ILi1EEESF_SF_EEESA_SC_Li256ELb1ELb1ELb0ELb0EEENS1_19SingleTileSchedulerILb1ELb0ELb1ELi128EEEEEEEEEvNT_6ParamsE:
[----:B------:R-:W-:Y:S01]  /*0000*/  LDC R1, c[0x0][0x28] ;  /* 0x00000a00ff017b82 */ /* 0x000fe20000000800 */
[----:B------:R-:W-:Y:S05]  /*0010*/  EXIT ;  /* 0x000000000000794d */ /* 0x000fea0003800000 */
.L_x_26:
        /* <DEDUP_REMOVED lines=14> */
.L_x_62:


//--------------------- .text._ZN7cutlass13device_kernelIN5flash19enable_sm80_to_sm89INS1_16FlashAttnFwdSm80INS1_25CollectiveMainloopFwdSm80ILi4ELi1ELb0EN4cute5tupleIJNS5_1CILi128EEENS7_ILi64EEES8_EEELi128ENS_6half_tEfNS_4arch4Sm80ELb0ELb0ELb0ELb0ELb0ELb0ELb1ELb0EEENS1_21CollectiveEpilogueFwdINS6_IJS8_S8_S9_EEENS6_IJNS7_ILi1EEESH_SH_EEESB_SD_Li128ELb0ELb1ELb0ELb0EEENS1_19SingleTileSchedulerILb0ELb0ELb1ELi128EEEEEEEEEvNT_6ParamsE --------------------------
	.section	.text._ZN7cutlass13device_kernelIN5flash19enable_sm80_to_sm89INS1_16FlashAttnFwdSm80INS1_25CollectiveMainloopFwdSm80ILi4ELi1ELb0EN4cute5tupleIJNS5_1CILi128EEENS7_ILi64EEES8_EEELi128ENS_6half_tEfNS_4arch4Sm80ELb0ELb0ELb0ELb0ELb0ELb0ELb1ELb0EEENS1_21CollectiveEpilogueFwdINS6_IJS8_S8_S9_EEENS6_IJNS7_ILi1EEESH_SH_EEESB_SD_Li128ELb0ELb1ELb0ELb0EEENS1_19SingleTileSchedulerILb0ELb0ELb1ELi128EEEEEEEEEvNT_6ParamsE,"ax",@progbits
	.align	128
.text._ZN7cutlass13device_kernelIN5flash19enable_sm80_to_sm89INS1_16FlashAttnFwdSm80INS1_25CollectiveMainloopFwdSm80ILi4ELi1ELb0EN4cute5tupleIJNS5_1CILi128EEENS7_ILi64EEES8_EEELi128ENS_6half_tEfNS_4arch4Sm80ELb0ELb0ELb0ELb0ELb0ELb0ELb1ELb0EEENS1_21CollectiveEpilogueFwdINS6_IJS8_S8_S9_EEENS6_IJNS7_ILi1EEESH_SH_EEESB_SD_Li128ELb0ELb1ELb0ELb0EEENS1_19SingleTileSchedulerILb0ELb0ELb1ELi128EEEEEEEEEvNT_6ParamsE:
        .type           _ZN7cutlass13device_kernelIN5flash19enable_sm80_to_sm89INS1_16FlashAttnFwdSm80INS1_25CollectiveMainloopFwdSm80ILi4ELi1ELb0EN4cute5tupleIJNS5_1CILi128EEENS7_ILi64EEES8_EEELi128ENS_6half_tEfNS_4arch4Sm80ELb0ELb0ELb0ELb0ELb0ELb0ELb1ELb0EEENS1_21CollectiveEpilogueFwdINS6_IJS8_S8_S9_EEENS6_IJNS7_ILi1EEESH_SH_EEESB_SD_Li128ELb0ELb1ELb0ELb0EEENS1_19SingleTileSchedulerILb0ELb0ELb1ELi128EEEEEEEEEvNT_6ParamsE,@function
        .size           _ZN7cutlass13device_kernelIN5flash19enable_sm80_to_sm89INS1_16FlashAttnFwdSm80INS1_25CollectiveMainloopFwdSm80ILi4ELi1ELb0EN4cute5tupleIJNS5_1CILi128EEENS7_ILi64EEES8_EEELi128ENS_6half_tEfNS_4arch4Sm80ELb0ELb0ELb0ELb0ELb0ELb0ELb1ELb0EEENS1_21CollectiveEpilogueFwdINS6_IJS8_S8_S9_EEENS6_IJNS7_ILi1EEESH_SH_EEESB_SD_Li128ELb0ELb1ELb0ELb0EEENS1_19SingleTileSchedulerILb0ELb0ELb1ELi128EEEEEEEEEvNT_6ParamsE,(.L_x_63 - _ZN7cutlass13device_kernelIN5flash19enable_sm80_to_sm89INS1_16FlashAttnFwdSm80INS1_25CollectiveMainloopFwdSm80ILi4ELi1ELb0EN4cute5tupleIJNS5_1CILi128EEENS7_ILi64EEES8_EEELi128ENS_6half_tEfNS_4arch4Sm80ELb0ELb0ELb0ELb0ELb0ELb0ELb1ELb0EEENS1_21CollectiveEpilogueFwdINS6_IJS8_S8_S9_EEENS6_IJNS7_ILi1EEESH_SH_EEESB_SD_Li128ELb0ELb1ELb0ELb0EEENS1_19SingleTileSchedulerILb0ELb0ELb1ELi128EEEEEEEEEvNT_6ParamsE)
        .other          _ZN7cutlass13device_kernelIN5flash19enable_sm80_to_sm89INS1_16FlashAttnFwdSm80INS1_25CollectiveMainloopFwdSm80ILi4ELi1ELb0EN4cute5tupleIJNS5_1CILi128EEENS7_ILi64EEES8_EEELi128ENS_6half_tEfNS_4arch4Sm80ELb0ELb0ELb0ELb0ELb0ELb0ELb1ELb0EEENS1_21CollectiveEpilogueFwdINS6_IJS8_S8_S9_EEENS6_IJNS7_ILi1EEESH_SH_EEESB_SD_Li128ELb0ELb1ELb0ELb0EEENS1_19SingleTileSchedulerILb0ELb0ELb1ELi128EEEEEEEEEvNT_6ParamsE,@"STO_CUDA_ENTRY STV_DEFAULT"
_ZN7cutlass13device_kernelIN5flash19enable_sm80_to_sm89INS1_16FlashAttnFwdSm80INS1_25CollectiveMainloopFwdSm80ILi4ELi1ELb0EN4cute5tupleIJNS5_1CILi128EEENS7_ILi64EEES8_EEELi128ENS_6half_tEfNS_4arch4Sm80ELb0ELb0ELb0ELb0ELb0ELb0ELb1ELb0EEENS1_21CollectiveEpilogueFwdINS6_IJS8_S8_S9_EEENS6_IJNS7_ILi1EEESH_SH_EEESB_SD_Li128ELb0ELb1ELb0ELb0EEENS1_19SingleTileSchedulerILb0ELb0ELb1ELi128EEEEEEEEEvNT_6ParamsE:
[----:B------:R-:W-:Y:S01]  /*0000*/  LDC R1, c[0x0][0x28] ;  /* 0x00000a00ff017b82 */ /* 0x000fe20000000800 */
[----:B------:R-:W-:Y:S05]  /*0010*/  EXIT ;  /* 0x000000000000794d */ /* 0x000fea0003800000 */
.L_x_27:
        /* <DEDUP_REMOVED lines=14> */
.L_x_63:


//--------------------- .text._ZN7cutlass13device_kernelIN5flash19enable_sm80_to_sm89INS1_16FlashAttnFwdSm80INS1_25CollectiveMainloopFwdSm80ILi4ELi1ELb0EN4cute5tupleIJNS5_1CILi128EEENS7_ILi64EEES8_EEELi128ENS_6half_tEfNS_4arch4Sm80ELb0ELb0ELb0ELb1ELb0ELb0ELb1ELb0EEENS1_21CollectiveEpilogueFwdINS6_IJS8_S8_S9_EEENS6_IJNS7_ILi1EEESH_SH_EEESB_SD_Li128ELb1ELb1ELb0ELb0EEENS1_19SingleTileSchedulerILb1ELb0ELb1ELi128EEEEEEEEEvNT_6ParamsE --------------------------
	.section	.text._ZN7cutlass13device_kernelIN5flash19enable_sm80_to_sm89INS1_16FlashAttnFwdSm80INS1_25CollectiveMainloopFwdSm80ILi4ELi1ELb0EN4cute5tupleIJNS5_1CILi128EEENS7_ILi64EEES8_EEELi128ENS_6half_tEfNS_4arch4Sm80ELb0ELb0ELb0ELb1ELb0ELb0ELb1ELb0EEENS1_21CollectiveEpilogueFwdINS6_IJS8_S8_S9_EEENS6_IJNS7_ILi1EEESH_SH_EEESB_SD_Li128ELb1ELb1ELb0ELb0EEENS1_19SingleTileSchedulerILb1ELb0ELb1ELi128EEEEEEEEEvNT_6ParamsE,"ax",@progbits
	.align	128
.text._ZN7cutlass13device_kernelIN5flash19enable_sm80_to_sm89INS1_16FlashAttnFwdSm80INS1_25CollectiveMainloopFwdSm80ILi4ELi1ELb0EN4cute5tupleIJNS5_1CILi128EEENS7_ILi64EEES8_EEELi128ENS_6half_tEfNS_4arch4Sm80ELb0ELb0ELb0ELb1ELb0ELb0ELb1ELb0EEENS1_21CollectiveEpilogueFwdINS6_IJS8_S8_S9_EEENS6_IJNS7_ILi1EEESH_SH_EEESB_SD_Li128ELb1ELb1ELb0ELb0EEENS1_19SingleTileSchedulerILb1ELb0ELb1ELi128EEEEEEEEEvNT_6ParamsE:
        .type           _ZN7cutlass13device_kernelIN5flash19enable_sm80_to_sm89INS1_16FlashAttnFwdSm80INS1_25CollectiveMainloopFwdSm80ILi4ELi1ELb0EN4cute5tupleIJNS5_1CILi128EEENS7_ILi64EEES8_EEELi128ENS_6half_tEfNS_4arch4Sm80ELb0ELb0ELb0ELb1ELb0ELb0ELb1ELb0EEENS1_21CollectiveEpilogueFwdINS6_IJS8_S8_S9_EEENS6_IJNS7_ILi1EEESH_SH_EEESB_SD_Li128ELb1ELb1ELb0ELb0EEENS1_19SingleTileSchedulerILb1ELb0ELb1ELi128EEEEEEEEEvNT_6ParamsE,@function
        .size           _ZN7cutlass13device_kernelIN5flash19enable_sm80_to_sm89INS1_16FlashAttnFwdSm80INS1_25CollectiveMainloopFwdSm80ILi4ELi1ELb0EN4cute5tupleIJNS5_1CILi128EEENS7_ILi64EEES8_EEELi128ENS_6half_tEfNS_4arch4Sm80ELb0ELb0ELb0ELb1ELb0ELb0ELb1ELb0EEENS1_21CollectiveEpilogueFwdINS6_IJS8_S8_S9_EEENS6_IJNS7_ILi1EEESH_SH_EEESB_SD_Li128ELb1ELb1ELb0ELb0EEENS1_19SingleTileSchedulerILb1ELb0ELb1ELi128EEEEEEEEEvNT_6ParamsE,(.L_x_64 - _ZN7cutlass13device_kernelIN5flash19enable_sm80_to_sm89INS1_16FlashAttnFwdSm80INS1_25CollectiveMainloopFwdSm80ILi4ELi1ELb0EN4cute5tupleIJNS5_1CILi128EEENS7_ILi64EEES8_EEELi128ENS_6half_tEfNS_4arch4Sm80ELb0ELb0ELb0ELb1ELb0ELb0ELb1ELb0EEENS1_21CollectiveEpilogueFwdINS6_IJS8_S8_S9_EEENS6_IJNS7_ILi1EEESH_SH_EEESB_SD_Li128ELb1ELb1ELb0ELb0EEENS1_19SingleTileSchedulerILb1ELb0ELb1ELi128EEEEEEEEEvNT_6ParamsE)
        .other          _ZN7cutlass13device_kernelIN5flash19enable_sm80_to_sm89INS1_16FlashAttnFwdSm80INS1_25CollectiveMainloopFwdSm80ILi4ELi1ELb0EN4cute5tupleIJNS5_1CILi128EEENS7_ILi64EEES8_EEELi128ENS_6half_tEfNS_4arch4Sm80ELb0ELb0ELb0ELb1ELb0ELb0ELb1ELb0EEENS1_21CollectiveEpilogueFwdINS6_IJS8_S8_S9_EEENS6_IJNS7_ILi1EEESH_SH_EEESB_SD_Li128ELb1ELb1ELb0ELb0EEENS1_19SingleTileSchedulerILb1ELb0ELb1ELi128EEEEEEEEEvNT_6ParamsE,@"STO_CUDA_ENTRY STV_DEFAULT"
_ZN7cutlass13device_kernelIN5flash19enable_sm80_to_sm89INS1_16FlashAttnFwdSm80INS1_25CollectiveMainloopFwdSm80ILi4ELi1ELb0EN4cute5tupleIJNS5_1CILi128EEENS7_ILi64EEES8_EEELi128ENS_6half_tEfNS_4arch4Sm80ELb0ELb0ELb0ELb1ELb0ELb0ELb1ELb0EEENS1_21CollectiveEpilogueFwdINS6_IJS8_S8_S9_EEENS6_IJNS7_ILi1EEESH_SH_EEESB_SD_Li128ELb1ELb1ELb0ELb0EEENS1_19SingleTileSchedulerILb1ELb0ELb1ELi128EEEEEEEEEvNT_6ParamsE:
[----:B------:R-:W-:Y:S01]  /*0000*/  LDC R1, c[0x0][0x28] ;  /* 0x00000a00ff017b82 */ /* 0x000fe20000000800 */
[----:B------:R-:W-:Y:S05]  /*0010*/  EXIT ;  /* 0x000000000000794d */ /* 0x000fea0003800000 */
.L_x_28:
        /* <DEDUP_REMOVED lines=14> */
.L_x_64:


//--------------------- .text._ZN7cutlass13device_kernelIN5flash19enable_sm80_to_sm89INS1_16FlashAttnFwdSm80INS1_25CollectiveMainloopFwdSm80ILi4ELi1ELb0EN4cute5tupleIJNS5_1CILi128EEENS7_ILi64EEES8_EEELi128ENS_6half_tEfNS_4arch4Sm80ELb0ELb0ELb0ELb1ELb0ELb1ELb1ELb0EEENS1_21CollectiveEpilogueFwdINS6_IJS8_S8_S9_EEENS6_IJNS7_ILi1EEESH_SH_EEESB_SD_Li128ELb1ELb1ELb0ELb0EEENS1_19SingleTileSchedulerILb1ELb0ELb1ELi128EEEEEEEEEvNT_6ParamsE --------------------------
	.section	.text._ZN7cutlass13device_kernelIN5flash19enable_sm80_to_sm89INS1_16FlashAttnFwdSm80INS1_25CollectiveMainloopFwdSm80ILi4ELi1ELb0EN4cute5tupleIJNS5_1CILi128EEENS7_ILi64EEES8_EEELi128ENS_6half_tEfNS_4arch4Sm80ELb0ELb0ELb0ELb1ELb0ELb1ELb1ELb0EEENS1_21CollectiveEpilogueFwdINS6_IJS8_S8_S9_EEENS6_IJNS7_ILi1EEESH_SH_EEESB_SD_Li128ELb1ELb1ELb0ELb0EEENS1_19SingleTileSchedulerILb1ELb0ELb1ELi128EEEEEEEEEvNT_6ParamsE,"ax",@progbits
	.align	128
.text._ZN7cutlass13device_kernelIN5flash19enable_sm80_to_sm89INS1_16FlashAttnFwdSm80INS1_25CollectiveMainloopFwdSm80ILi4ELi1ELb0EN4cute5tupleIJNS5_1CILi128EEENS7_ILi64EEES8_EEELi128ENS_6half_tEfNS_4arch4Sm80ELb0ELb0ELb0ELb1ELb0ELb1ELb1ELb0EEENS1_21CollectiveEpilogueFwdINS6_IJS8_S8_S9_EEENS6_IJNS7_ILi1EEESH_SH_EEESB_SD_Li128ELb1ELb1ELb0ELb0EEENS1_19SingleTileSchedulerILb1ELb0ELb1ELi128EEEEEEEEEvNT_6ParamsE:
        .type           _ZN7cutlass13device_kernelIN5flash19enable_sm80_to_sm89INS1_16FlashAttnFwdSm80INS1_25CollectiveMainloopFwdSm80ILi4ELi1ELb0EN4cute5tupleIJNS5_1CILi128EEENS7_ILi64EEES8_EEELi128ENS_6half_tEfNS_4arch4Sm80ELb0ELb0ELb0ELb1ELb0ELb1ELb1ELb0EEENS1_21CollectiveEpilogueFwdINS6_IJS8_S8_S9_EEENS6_IJNS7_ILi1EEESH_SH_EEESB_SD_Li128ELb1ELb1ELb0ELb0EEENS1_19SingleTileSchedulerILb1ELb0ELb1ELi128EEEEEEEEEvNT_6ParamsE,@function
        .size           _ZN7cutlass13device_kernelIN5flash19enable_sm80_to_sm89INS1_16FlashAttnFwdSm80INS1_25CollectiveMainloopFwdSm80ILi4ELi1ELb0EN4cute5tupleIJNS5_1CILi128EEENS7_ILi64EEES8_EEELi128ENS_6half_tEfNS_4arch4Sm80ELb0ELb0ELb0ELb1ELb0ELb1ELb1ELb0EEENS1_21CollectiveEpilogueFwdINS6_IJS8_S8_S9_EEENS6_IJNS7_ILi1EEESH_SH_EEESB_SD_Li128ELb1ELb1ELb0ELb0EEENS1_19SingleTileSchedulerILb1ELb0ELb1ELi128EEEEEEEEEvNT_6ParamsE,(.L_x_65 - _ZN7cutlass13device_kernelIN5flash19enable_sm80_to_sm89INS1_16FlashAttnFwdSm80INS1_25CollectiveMainloopFwdSm80ILi4ELi1ELb0EN4cute5tupleIJNS5_1CILi128EEENS7_ILi64EEES8_EEELi128ENS_6half_tEfNS_4arch4Sm80ELb0ELb0ELb0ELb1ELb0ELb1ELb1ELb0EEENS1_21CollectiveEpilogueFwdINS6_IJS8_S8_S9_EEENS6_IJNS7_ILi1EEESH_SH_EEESB_SD_Li128ELb1ELb1ELb0ELb0EEENS1_19SingleTileSchedulerILb1ELb0ELb1ELi128EEEEEEEEEvNT_6ParamsE)
        .other          _ZN7cutlass13device_kernelIN5flash19enable_sm80_to_sm89INS1_16FlashAttnFwdSm80INS1_25CollectiveMainloopFwdSm80ILi4ELi1ELb0EN4cute5tupleIJNS5_1CILi128EEENS7_ILi64EEES8_EEELi128ENS_6half_tEfNS_4arch4Sm80ELb0ELb0ELb0ELb1ELb0ELb1ELb1ELb0EEENS1_21CollectiveEpilogueFwdINS6_IJS8_S8_S9_EEENS6_IJNS7_ILi1EEESH_SH_EEESB_SD_Li128ELb1ELb1ELb0ELb0EEENS1_19SingleTileSchedulerILb1ELb0ELb1ELi128EEEEEEEEEvNT_6ParamsE,@"STO_CUDA_ENTRY STV_DEFAULT"
_ZN7cutlass13device_kernelIN5flash19enable_sm80_to_sm89INS1_16FlashAttnFwdSm80INS1_25CollectiveMainloopFwdSm80ILi4ELi1ELb0EN4cute5tupleIJNS5_1CILi128EEENS7_ILi64EEES8_EEELi128ENS_6half_tEfNS_4arch4Sm80ELb0ELb0ELb0ELb1ELb0ELb1ELb1ELb0EEENS1_21CollectiveEpilogueFwdINS6_IJS8_S8_S9_EEENS6_IJNS7_ILi1EEESH_SH_EEESB_SD_Li128ELb1ELb1ELb0ELb0EEENS1_19SingleTileSchedulerILb1ELb0ELb1ELi128EEEEEEEEEvNT_6ParamsE:
[----:B------:R-:W-:Y:S01]  /*0000*/  LDC R1, c[0x0][0x28] ;  /* 0x00000a00ff017b82 */ /* 0x000fe20000000800 */
[----:B------:R-:W-:Y:S05]  /*0010*/  EXIT ;  /* 0x000000000000794d */ /* 0x000fea0003800000 */
.L_x_29:
        /* <DEDUP_REMOVED lines=14> */
.L_x_65:


//--------------------- .text._ZN7cutlass13device_kernelIN5flash19enable_sm80_to_sm89INS1_16FlashAttnFwdSm80INS1_25CollectiveMainloopFwdSm80ILi4ELi1ELb0EN4cute5tupleIJNS5_1CILi128EEENS7_ILi48EEES8_EEELi128ENS_6half_tEfNS_4arch4Sm80ELb0ELb1ELb0ELb0ELb0ELb0ELb1ELb0EEENS1_21CollectiveEpilogueFwdINS6_IJS8_S8_S9_EEENS6_IJNS7_ILi1EEESH_SH_EEESB_SD_Li128ELb0ELb1ELb0ELb0EEENS1_19SingleTileSchedulerILb0ELb0ELb1ELi128EEEEEEEEEvNT_6ParamsE --------------------------
	.section	.text._ZN7cutlass13device_kernelIN5flash19enable_sm80_to_sm89INS1_16FlashAttnFwdSm80INS1_25CollectiveMainloopFwdSm80ILi4ELi1ELb0EN4cute5tupleIJNS5_1CILi128EEENS7_ILi48EEES8_EEELi128ENS_6half_tEfNS_4arch4Sm80ELb0ELb1ELb0ELb0ELb0ELb0ELb1ELb0EEENS1_21CollectiveEpilogueFwdINS6_IJS8_S8_S9_EEENS6_IJNS7_ILi1EEESH_SH_EEESB_SD_Li128ELb0ELb1ELb0ELb0EEENS1_19SingleTileSchedulerILb0ELb0ELb1ELi128EEEEEEEEEvNT_6ParamsE,"ax",@progbits
	.align	128
.text._ZN7cutlass13device_kernelIN5flash19enable_sm80_to_sm89INS1_16FlashAttnFwdSm80INS1_25CollectiveMainloopFwdSm80ILi4ELi1ELb0EN4cute5tupleIJNS5_1CILi128EEENS7_ILi48EEES8_EEELi128ENS_6half_tEfNS_4arch4Sm80ELb0ELb1ELb0ELb0ELb0ELb0ELb1ELb0EEENS1_21CollectiveEpilogueFwdINS6_IJS8_S8_S9_EEENS6_IJNS7_ILi1EEESH_SH_EEESB_SD_Li128ELb0ELb1ELb0ELb0EEENS1_19SingleTileSchedulerILb0ELb0ELb1ELi128EEEEEEEEEvNT_6ParamsE:
        .type           _ZN7cutlass13device_kernelIN5flash19enable_sm80_to_sm89INS1_16FlashAttnFwdSm80INS1_25CollectiveMainloopFwdSm80ILi4ELi1ELb0EN4cute5tupleIJNS5_1CILi128EEENS7_ILi48EEES8_EEELi128ENS_6half_tEfNS_4arch4Sm80ELb0ELb1ELb0ELb0ELb0ELb0ELb1ELb0EEENS1_21CollectiveEpilogueFwdINS6_IJS8_S8_S9_EEENS6_IJNS7_ILi1EEESH_SH_EEESB_SD_Li128ELb0ELb1ELb0ELb0EEENS1_19SingleTileSchedulerILb0ELb0ELb1ELi128EEEEEEEEEvNT_6ParamsE,@function
        .size           _ZN7cutlass13device_kernelIN5flash19enable_sm80_to_sm89INS1_16FlashAttnFwdSm80INS1_25CollectiveMainloopFwdSm80ILi4ELi1ELb0EN4cute5tupleIJNS5_1CILi128EEENS7_ILi48EEES8_EEELi128ENS_6half_tEfNS_4arch4Sm80ELb0ELb1ELb0ELb0ELb0ELb0ELb1ELb0EEENS1_21CollectiveEpilogueFwdINS6_IJS8_S8_S9_EEENS6_IJNS7_ILi1EEESH_SH_EEESB_SD_Li128ELb0ELb1ELb0ELb0EEENS1_19SingleTileSchedulerILb0ELb0ELb1ELi128EEEEEEEEEvNT_6ParamsE,(.L_x_66 - _ZN7cutlass13device_kernelIN5flash19enable_sm80_to_sm89INS1_16FlashAttnFwdSm80INS1_25CollectiveMainloopFwdSm80ILi4ELi1ELb0EN4cute5tupleIJNS5_1CILi128EEENS7_ILi48EEES8_EEELi128ENS_6half_tEfNS_4arch4Sm80ELb0ELb1ELb0ELb0ELb0ELb0ELb1ELb0EEENS1_21CollectiveEpilogueFwdINS6_IJS8_S8_S9_EEENS6_IJNS7_ILi1EEESH_SH_EEESB_SD_Li128ELb0ELb1ELb0ELb0EEENS1_19SingleTileSchedulerILb0ELb0ELb1ELi128EEEEEEEEEvNT_6ParamsE)
        .other          _ZN7cutlass13device_kernelIN5flash19enable_sm80_to_sm89INS1_16FlashAttnFwdSm80INS1_25CollectiveMainloopFwdSm80ILi4ELi1ELb0EN4cute5tupleIJNS5_1CILi128EEENS7_ILi48EEES8_EEELi128ENS_6half_tEfNS_4arch4Sm80ELb0ELb1ELb0ELb0ELb0ELb0ELb1ELb0EEENS1_21CollectiveEpilogueFwdINS6_IJS8_S8_S9_EEENS6_IJNS7_ILi1EEESH_SH_EEESB_SD_Li128ELb0ELb1ELb0ELb0EEENS1_19SingleTileSchedulerILb0ELb0ELb1ELi128EEEEEEEEEvNT_6ParamsE,@"STO_CUDA_ENTRY STV_DEFAULT"
_ZN7cutlass13device_kernelIN5flash19enable_sm80_to_sm89INS1_16FlashAttnFwdSm80INS1_25CollectiveMainloopFwdSm80ILi4ELi1ELb0EN4cute5tupleIJNS5_1CILi128EEENS7_ILi48EEES8_EEELi128ENS_6half_tEfNS_4arch4Sm80ELb0ELb1ELb0ELb0ELb0ELb0ELb1ELb0EEENS1_21CollectiveEpilogueFwdINS6_IJS8_S8_S9_EEENS6_IJNS7_ILi1EEESH_SH_EEESB_SD_Li128ELb0ELb1ELb0ELb0EEENS1_19SingleTileSchedulerILb0ELb0ELb1ELi128EEEEEEEEEvNT_6ParamsE:
[----:B------:R-:W-:Y:S01]  /*0000*/  LDC R1, c[0x0][0x28] ;  /* 0x00000a00ff017b82 */ /* 0x000fe20000000800 */
[----:B------:R-:W-:Y:S05]  /*0010*/  EXIT ;  /* 0x000000000000794d */ /* 0x000fea0003800000 */
.L_x_30:
        /* <DEDUP_REMOVED lines=14> */
.L_x_66:


//--------------------- .text._ZN7cutlass13device_kernelIN5flash19enable_sm80_to_sm89INS1_16FlashAttnFwdSm80INS1_25CollectiveMainloopFwdSm80ILi4ELi1ELb0EN4cute5tupleIJNS5_1CILi128EEENS7_ILi48EEES8_EEELi128ENS_6half_tEfNS_4arch4Sm80ELb0ELb1ELb0ELb1ELb0ELb0ELb1ELb0EEENS1_21CollectiveEpilogueFwdINS6_IJS8_S8_S9_EEENS6_IJNS7_ILi1EEESH_SH_EEESB_SD_Li128ELb1ELb1ELb0ELb0EEENS1_19SingleTileSchedulerILb1ELb0ELb1ELi128EEEEEEEEEvNT_6ParamsE --------------------------
	.section	.text._ZN7cutlass13device_kernelIN5flash19enable_sm80_to_sm89INS1_16FlashAttnFwdSm80INS1_25CollectiveMainloopFwdSm80ILi4ELi1ELb0EN4cute5tupleIJNS5_1CILi128EEENS7_ILi48EEES8_EEELi128ENS_6half_tEfNS_4arch4Sm80ELb0ELb1ELb0ELb1ELb0ELb0ELb1ELb0EEENS1_21CollectiveEpilogueFwdINS6_IJS8_S8_S9_EEENS6_IJNS7_ILi1EEESH_SH_EEESB_SD_Li128ELb1ELb1ELb0ELb0EEENS1_19SingleTileSchedulerILb1ELb0ELb1ELi128EEEEEEEEEvNT_6ParamsE,"ax",@progbits
	.align	128
.text._ZN7cutlass13device_kernelIN5flash19enable_sm80_to_sm89INS1_16FlashAttnFwdSm80INS1_25CollectiveMainloopFwdSm80ILi4ELi1ELb0EN4cute5tupleIJNS5_1CILi128EEENS7_ILi48EEES8_EEELi128ENS_6half_tEfNS_4arch4Sm80ELb0ELb1ELb0ELb1ELb0ELb0ELb1ELb0EEENS1_21CollectiveEpilogueFwdINS6_IJS8_S8_S9_EEENS6_IJNS7_ILi1EEESH_SH_EEESB_SD_Li128ELb1ELb1ELb0ELb0EEENS1_19SingleTileSchedulerILb1ELb0ELb1ELi128EEEEEEEEEvNT_6ParamsE:
        .type           _ZN7cutlass13device_kernelIN5flash19enable_sm80_to_sm89INS1_16FlashAttnFwdSm80INS1_25CollectiveMainloopFwdSm80ILi4ELi1ELb0EN4cute5tupleIJNS5_1CILi128EEENS7_ILi48EEES8_EEELi128ENS_6half_tEfNS_4arch4Sm80ELb0ELb1ELb0ELb1ELb0ELb0ELb1ELb0EEENS1_21CollectiveEpilogueFwdINS6_IJS8_S8_S9_EEENS6_IJNS7_ILi1EEESH_SH_EEESB_SD_Li128ELb1ELb1ELb0ELb0EEENS1_19SingleTileSchedulerILb1ELb0ELb1ELi128EEEEEEEEEvNT_6ParamsE,@function
        .size           _ZN7cutlass13device_kernelIN5flash19enable_sm80_to_sm89INS1_16FlashAttnFwdSm80INS1_25CollectiveMainloopFwdSm80ILi4ELi1ELb0EN4cute5tupleIJNS5_1CILi128EEENS7_ILi48EEES8_EEELi128ENS_6half_tEfNS_4arch4Sm80ELb0ELb1ELb0ELb1ELb0ELb0ELb1ELb0EEENS1_21CollectiveEpilogueFwdINS6_IJS8_S8_S9_EEENS6_IJNS7_ILi1EEESH_SH_EEESB_SD_Li128ELb1ELb1ELb0ELb0EEENS1_19SingleTileSchedulerILb1ELb0ELb1ELi128EEEEEEEEEvNT_6ParamsE,(.L_x_67 - _ZN7cutlass13device_kernelIN5flash19enable_sm80_to_sm89INS1_16FlashAttnFwdSm80INS1_25CollectiveMainloopFwdSm80ILi4ELi1ELb0EN4cute5tupleIJNS5_1CILi128EEENS7_ILi48EEES8_EEELi128ENS_6half_tEfNS_4arch4Sm80ELb0ELb1ELb0ELb1ELb0ELb0ELb1ELb0EEENS1_21CollectiveEpilogueFwdINS6_IJS8_S8_S9_EEENS6_IJNS7_ILi1EEESH_SH_EEESB_SD_Li128ELb1ELb1ELb0ELb0EEENS1_19SingleTileSchedulerILb1ELb0ELb1ELi128EEEEEEEEEvNT_6ParamsE)
        .other          _ZN7cutlass13device_kernelIN5flash19enable_sm80_to_sm89INS1_16FlashAttnFwdSm80INS1_25CollectiveMainloopFwdSm80ILi4ELi1ELb0EN4cute5tupleIJNS5_1CILi128EEENS7_ILi48EEES8_EEELi128ENS_6half_tEfNS_4arch4Sm80ELb0ELb1ELb0ELb1ELb0ELb0ELb1ELb0EEENS1_21CollectiveEpilogueFwdINS6_IJS8_S8_S9_EEENS6_IJNS7_ILi1EEESH_SH_EEESB_SD_Li128ELb1ELb1ELb0ELb0EEENS1_19SingleTileSchedulerILb1ELb0ELb1ELi128EEEEEEEEEvNT_6ParamsE,@"STO_CUDA_ENTRY STV_DEFAULT"
_ZN7cutlass13device_kernelIN5flash19enable_sm80_to_sm89INS1_16FlashAttnFwdSm80INS1_25CollectiveMainloopFwdSm80ILi4ELi1ELb0EN4cute5tupleIJNS5_1CILi128EEENS7_ILi48EEES8_EEELi128ENS_6half_tEfNS_4arch4Sm80ELb0ELb1ELb0ELb1ELb0ELb0ELb1ELb0EEENS1_21CollectiveEpilogueFwdINS6_IJS8_S8_S9_EEENS6_IJNS7_ILi1EEESH_SH_EEESB_SD_Li128ELb1ELb1ELb0ELb0EEENS1_19SingleTileSchedulerILb1ELb0ELb1ELi128EEEEEEEEEvNT_6ParamsE:
[----:B------:R-:W-:Y:S01]  /*0000*/  LDC R1, c[0x0][0x28] ;  /* 0x00000a00ff017b82 */ /* 0x000fe20000000800 */
[----:B------:R-:W-:Y:S05]  /*0010*/  EXIT ;  /* 0x000000000000794d */ /* 0x000fea0003800000 */
.L_x_31:
        /* <DEDUP_REMOVED lines=14> */
.L_x_67:


//--------------------- .text._ZN7cutlass13device_kernelIN5flash19enable_sm80_to_sm89INS1_16FlashAttnFwdSm80INS1_25CollectiveMainloopFwdSm80ILi4ELi1ELb0EN4cute5tupleIJNS5_1CILi128EEENS7_ILi48EEES8_EEELi128ENS_6half_tEfNS_4arch4Sm80ELb0ELb1ELb0ELb1ELb0ELb1ELb1ELb0EEENS1_21CollectiveEpilogueFwdINS6_IJS8_S8_S9_EEENS6_IJNS7_ILi1EEESH_SH_EEESB_SD_Li128ELb1ELb1ELb0ELb0EEENS1_19SingleTileSchedulerILb1ELb0ELb1ELi128EEEEEEEEEvNT_6ParamsE --------------------------
	.section	.text._ZN7cutlass13device_kernelIN5flash19enable_sm80_to_sm89INS1_16FlashAttnFwdSm80INS1_25CollectiveMainloopFwdSm80ILi4ELi1ELb0EN4cute5tupleIJNS5_1CILi128EEENS7_ILi48EEES8_EEELi128ENS_6half_tEfNS_4arch4Sm80ELb0ELb1ELb0ELb1ELb0ELb1ELb1ELb0EEENS1_21CollectiveEpilogueFwdINS6_IJS8_S8_S9_EEENS6_IJNS7_ILi1EEESH_SH_EEESB_SD_Li128ELb1ELb1ELb0ELb0EEENS1_19SingleTileSchedulerILb1ELb0ELb1ELi128EEEEEEEEEvNT_6ParamsE,"ax",@progbits
	.align	128
.text._ZN7cutlass13device_kernelIN5flash19enable_sm80_to_sm89INS1_16FlashAttnFwdSm80INS1_25CollectiveMainloopFwdSm80ILi4ELi1ELb0EN4cute5tupleIJNS5_1CILi128EEENS7_ILi48EEES8_EEELi128ENS_6half_tEfNS_4arch4Sm80ELb0ELb1ELb0ELb1ELb0ELb1ELb1ELb0EEENS1_21CollectiveEpilogueFwdINS6_IJS8_S8_S9_EEENS6_IJNS7_ILi1EEESH_SH_EEESB_SD_Li128ELb1ELb1ELb0ELb0EEENS1_19SingleTileSchedulerILb1ELb0ELb1ELi128EEEEEEEEEvNT_6ParamsE:
        .type           _ZN7cutlass13device_kernelIN5flash19enable_sm80_to_sm89INS1_16FlashAttnFwdSm80INS1_25CollectiveMainloopFwdSm80ILi4ELi1ELb0EN4cute5tupleIJNS5_1CILi128EEENS7_ILi48EEES8_EEELi128ENS_6half_tEfNS_4arch4Sm80ELb0ELb1ELb0ELb1ELb0ELb1ELb1ELb0EEENS1_21CollectiveEpilogueFwdINS6_IJS8_S8_S9_EEENS6_IJNS7_ILi1EEESH_SH_EEESB_SD_Li128ELb1ELb1ELb0ELb0EEENS1_19SingleTileSchedulerILb1ELb0ELb1ELi128EEEEEEEEEvNT_6ParamsE,@function
        .size           _ZN7cutlass13device_kernelIN5flash19enable_sm80_to_sm89INS1_16FlashAttnFwdSm80INS1_25CollectiveMainloopFwdSm80ILi4ELi1ELb0EN4cute5tupleIJNS5_1CILi128EEENS7_ILi48EEES8_EEELi128ENS_6half_tEfNS_4arch4Sm80ELb0ELb1ELb0ELb1ELb0ELb1ELb1ELb0EEENS1_21CollectiveEpilogueFwdINS6_IJS8_S8_S9_EEENS6_IJNS7_ILi1EEESH_SH_EEESB_SD_Li128ELb1ELb1ELb0ELb0EEENS1_19SingleTileSchedulerILb1ELb0ELb1ELi128EEEEEEEEEvNT_6ParamsE,(.L_x_68 - _ZN7cutlass13device_kernelIN5flash19enable_sm80_to_sm89INS1_16FlashAttnFwdSm80INS1_25CollectiveMainloopFwdSm80ILi4ELi1ELb0EN4cute5tupleIJNS5_1CILi128EEENS7_ILi48EEES8_EEELi128ENS_6half_tEfNS_4arch4Sm80ELb0ELb1ELb0ELb1ELb0ELb1ELb1ELb0EEENS1_21CollectiveEpilogueFwdINS6_IJS8_S8_S9_EEENS6_IJNS7_ILi1EEESH_SH_EEESB_SD_Li128ELb1ELb1ELb0ELb0EEENS1_19SingleTileSchedulerILb1ELb0ELb1ELi128EEEEEEEEEvNT_6ParamsE)
        .other          _ZN7cutlass13device_kernelIN5flash19enable_sm80_to_sm89INS1_16FlashAttnFwdSm80INS1_25CollectiveMainloopFwdSm80ILi4ELi1ELb0EN4cute5tupleIJNS5_1CILi128EEENS7_ILi48EEES8_EEELi128ENS_6half_tEfNS_4arch4Sm80ELb0ELb1ELb0ELb1ELb0ELb1ELb1ELb0EEENS1_21CollectiveEpilogueFwdINS6_IJS8_S8_S9_EEENS6_IJNS7_ILi1EEESH_SH_EEESB_SD_Li128ELb1ELb1ELb0ELb0EEENS1_19SingleTileSchedulerILb1ELb0ELb1ELi128EEEEEEEEEvNT_6ParamsE,@"STO_CUDA_ENTRY STV_DEFAULT"
_ZN7cutlass13device_kernelIN5flash19enable_sm80_to_sm89INS1_16FlashAttnFwdSm80INS1_25CollectiveMainloopFwdSm80ILi4ELi1ELb0EN4cute5tupleIJNS5_1CILi128EEENS7_ILi48EEES8_EEELi128ENS_6half_tEfNS_4arch4Sm80ELb0ELb1ELb0ELb1ELb0ELb1ELb1ELb0EEENS1_21CollectiveEpilogueFwdINS6_IJS8_S8_S9_EEENS6_IJNS7_ILi1EEESH_SH_EEESB_SD_Li128ELb1ELb1ELb0ELb0EEENS1_19SingleTileSchedulerILb1ELb0ELb1ELi128EEEEEEEEEvNT_6ParamsE:
[----:B------:R-:W-:Y:S01]  /*0000*/  LDC R1, c[0x0][0x28] ;  /* 0x00000a00ff017b82 */ /* 0x000fe20000000800 */
[----:B------:R-:W-:Y:S05]  /*0010*/  EXIT ;  /* 0x000000000000794d */ /* 0x000fea0003800000 */
.L_x_32:
        /* <DEDUP_REMOVED lines=14> */
.L_x_68:


//--------------------- .text._ZN7cutlass13device_kernelIN5flash19enable_sm80_to_sm89INS1_16FlashAttnFwdSm80INS1_25CollectiveMainloopFwdSm80ILi4ELi1ELb0EN4cute5tupleIJNS5_1CILi128EEENS7_ILi64EEES8_EEELi128ENS_6half_tEfNS_4arch4Sm80ELb1ELb0ELb0ELb0ELb0ELb0ELb1ELb0EEENS1_21CollectiveEpilogueFwdINS6_IJS8_S8_S9_EEENS6_IJNS7_ILi1EEESH_SH_EEESB_SD_Li128ELb0ELb1ELb0ELb0EEENS1_30DynamicPersistentTileSchedulerILi128ELi128ELb0ELb1ELb0EEEEEEEEEvNT_6ParamsE --------------------------
	.section	.text._ZN7cutlass13device_kernelIN5flash19enable_sm80_to_sm89INS1_16FlashAttnFwdSm80INS1_25CollectiveMainloopFwdSm80ILi4ELi1ELb0EN4cute5tupleIJNS5_1CILi128EEENS7_ILi64EEES8_EEELi128ENS_6half_tEfNS_4arch4Sm80ELb1ELb0ELb0ELb0ELb0ELb0ELb1ELb0EEENS1_21CollectiveEpilogueFwdINS6_IJS8_S8_S9_EEENS6_IJNS7_ILi1EEESH_SH_EEESB_SD_Li128ELb0ELb1ELb0ELb0EEENS1_30DynamicPersistentTileSchedulerILi128ELi128ELb0ELb1ELb0EEEEEEEEEvNT_6ParamsE,"ax",@progbits
	.align	128
.text._ZN7cutlass13device_kernelIN5flash19enable_sm80_to_sm89INS1_16FlashAttnFwdSm80INS1_25CollectiveMainloopFwdSm80ILi4ELi1ELb0EN4cute5tupleIJNS5_1CILi128EEENS7_ILi64EEES8_EEELi128ENS_6half_tEfNS_4arch4Sm80ELb1ELb0ELb0ELb0ELb0ELb0ELb1ELb0EEENS1_21CollectiveEpilogueFwdINS6_IJS8_S8_S9_EEENS6_IJNS7_ILi1EEESH_SH_EEESB_SD_Li128ELb0ELb1ELb0ELb0EEENS1_30DynamicPersistentTileSchedulerILi128ELi128ELb0ELb1ELb0EEEEEEEEEvNT_6ParamsE:
        .type           _ZN7cutlass13device_kernelIN5flash19enable_sm80_to_sm89INS1_16FlashAttnFwdSm80INS1_25CollectiveMainloopFwdSm80ILi4ELi1ELb0EN4cute5tupleIJNS5_1CILi128EEENS7_ILi64EEES8_EEELi128ENS_6half_tEfNS_4arch4Sm80ELb1ELb0ELb0ELb0ELb0ELb0ELb1ELb0EEENS1_21CollectiveEpilogueFwdINS6_IJS8_S8_S9_EEENS6_IJNS7_ILi1EEESH_SH_EEESB_SD_Li128ELb0ELb1ELb0ELb0EEENS1_30DynamicPersistentTileSchedulerILi128ELi128ELb0ELb1ELb0EEEEEEEEEvNT_6ParamsE,@function
        .size           _ZN7cutlass13device_kernelIN5flash19enable_sm80_to_sm89INS1_16FlashAttnFwdSm80INS1_25CollectiveMainloopFwdSm80ILi4ELi1ELb0EN4cute5tupleIJNS5_1CILi128EEENS7_ILi64EEES8_EEELi128ENS_6half_tEfNS_4arch4Sm80ELb1ELb0ELb0ELb0ELb0ELb0ELb1ELb0EEENS1_21CollectiveEpilogueFwdINS6_IJS8_S8_S9_EEENS6_IJNS7_ILi1EEESH_SH_EEESB_SD_Li128ELb0ELb1ELb0ELb0EEENS1_30DynamicPersistentTileSchedulerILi128ELi128ELb0ELb1ELb0EEEEEEEEEvNT_6ParamsE,(.L_x_69 - _ZN7cutlass13device_kernelIN5flash19enable_sm80_to_sm89INS1_16FlashAttnFwdSm80INS1_25CollectiveMainloopFwdSm80ILi4ELi1ELb0EN4cute5tupleIJNS5_1CILi128EEENS7_ILi64EEES8_EEELi128ENS_6half_tEfNS_4arch4Sm80ELb1ELb0ELb0ELb0ELb0ELb0ELb1ELb0EEENS1_21CollectiveEpilogueFwdINS6_IJS8_S8_S9_EEENS6_IJNS7_ILi1EEESH_SH_EEESB_SD_Li128ELb0ELb1ELb0ELb0EEENS1_30DynamicPersistentTileSchedulerILi128ELi128ELb0ELb1ELb0EEEEEEEEEvNT_6ParamsE)
        .other          _ZN7cutlass13device_kernelIN5flash19enable_sm80_to_sm89INS1_16FlashAttnFwdSm80INS1_25CollectiveMainloopFwdSm80ILi4ELi1ELb0EN4cute5tupleIJNS5_1CILi128EEENS7_ILi64EEES8_EEELi128ENS_6half_tEfNS_4arch4Sm80ELb1ELb0ELb0ELb0ELb0ELb0ELb1ELb0EEENS1_21CollectiveEpilogueFwdINS6_IJS8_S8_S9_EEENS6_IJNS7_ILi1EEESH_SH_EEESB_SD_Li128ELb0ELb1ELb0ELb0EEENS1_30DynamicPersistentTileSchedulerILi128ELi128ELb0ELb1ELb0EEEEEEEEEvNT_6ParamsE,@"STO_CUDA_ENTRY STV_DEFAULT"
_ZN7cutlass13device_kernelIN5flash19enable_sm80_to_sm89INS1_16FlashAttnFwdSm80INS1_25CollectiveMainloopFwdSm80ILi4ELi1ELb0EN4cute5tupleIJNS5_1CILi128EEENS7_ILi64EEES8_EEELi128ENS_6half_tEfNS_4arch4Sm80ELb1ELb0ELb0ELb0ELb0ELb0ELb1ELb0EEENS1_21CollectiveEpilogueFwdINS6_IJS8_S8_S9_EEENS6_IJNS7_ILi1EEESH_SH_EEESB_SD_Li128ELb0ELb1ELb0ELb0EEENS1_30DynamicPersistentTileSchedulerILi128ELi128ELb0ELb1ELb0EEEEEEEEEvNT_6ParamsE:
[----:B------:R-:W-:Y:S01]  /*0000*/  LDC R1, c[0x0][0x28] ;  /* 0x00000a00ff017b82 */ /* 0x000fe20000000800 */
[----:B------:R-:W-:Y:S05]  /*0010*/  EXIT ;  /* 0x000000000000794d */ /* 0x000fea0003800000 */
.L_x_33:
        /* <DEDUP_REMOVED lines=14> */
.L_x_69:


//--------------------- .text._ZN7cutlass13device_kernelIN5flash19enable_sm80_to_sm89INS1_16FlashAttnFwdSm80INS1_25CollectiveMainloopFwdSm80ILi4ELi1ELb0EN4cute5tupleIJNS5_1CILi128EEENS7_ILi64EEES8_EEELi128ENS_6half_tEfNS_4arch4Sm80ELb1ELb0ELb0ELb1ELb0ELb0ELb1ELb0EEENS1_21CollectiveEpilogueFwdINS6_IJS8_S8_S9_EEENS6_IJNS7_ILi1EEESH_SH_EEESB_SD_Li128ELb1ELb1ELb0ELb0EEENS1_19SingleTileSchedulerILb1ELb0ELb1ELi128EEEEEEEEEvNT_6ParamsE --------------------------
	.section	.text._ZN7cutlass13device_kernelIN5flash19enable_sm80_to_sm89INS1_16FlashAttnFwdSm80INS1_25CollectiveMainloopFwdSm80ILi4ELi1ELb0EN4cute5tupleIJNS5_1CILi128EEENS7_ILi64EEES8_EEELi128ENS_6half_tEfNS_4arch4Sm80ELb1ELb0ELb0ELb1ELb0ELb0ELb1ELb0EEENS1_21CollectiveEpilogueFwdINS6_IJS8_S8_S9_EEENS6_IJNS7_ILi1EEESH_SH_EEESB_SD_Li128ELb1ELb1ELb0ELb0EEENS1_19SingleTileSchedulerILb1ELb0ELb1ELi128EEEEEEEEEvNT_6ParamsE,"ax",@progbits
	.align	128
.text._ZN7cutlass13device_kernelIN5flash19enable_sm80_to_sm89INS1_16FlashAttnFwdSm80INS1_25CollectiveMainloopFwdSm80ILi4ELi1ELb0EN4cute5tupleIJNS5_1CILi128EEENS7_ILi64EEES8_EEELi128ENS_6half_tEfNS_4arch4Sm80ELb1ELb0ELb0ELb1ELb0ELb0ELb1ELb0EEENS1_21CollectiveEpilogueFwdINS6_IJS8_S8_S9_EEENS6_IJNS7_ILi1EEESH_SH_EEESB_SD_Li128ELb1ELb1ELb0ELb0EEENS1_19SingleTileSchedulerILb1ELb0ELb1ELi128EEEEEEEEEvNT_6ParamsE:
        .type           _ZN7cutlass13device_kernelIN5flash19enable_sm80_to_sm89INS1_16FlashAttnFwdSm80INS1_25CollectiveMainloopFwdSm80ILi4ELi1ELb0EN4cute5tupleIJNS5_1CILi128EEENS7_ILi64EEES8_EEELi128ENS_6half_tEfNS_4arch4Sm80ELb1ELb0ELb0ELb1ELb0ELb0ELb1ELb0EEENS1_21CollectiveEpilogueFwdINS6_IJS8_S8_S9_EEENS6_IJNS7_ILi1EEESH_SH_EEESB_SD_Li128ELb1ELb1ELb0ELb0EEENS1_19SingleTileSchedulerILb1ELb0ELb1ELi128EEEEEEEEEvNT_6ParamsE,@function
        .size           _ZN7cutlass13device_kernelIN5flash19enable_sm80_to_sm89INS1_16FlashAttnFwdSm80INS1_25CollectiveMainloopFwdSm80ILi4ELi1ELb0EN4cute5tupleIJNS5_1CILi128EEENS7_ILi64EEES8_EEELi128ENS_6half_tEfNS_4arch4Sm80ELb1ELb0ELb0ELb1ELb0ELb0ELb1ELb0EEENS1_21CollectiveEpilogueFwdINS6_IJS8_S8_S9_EEENS6_IJNS7_ILi1EEESH_SH_EEESB_SD_Li128ELb1ELb1ELb0ELb0EEENS1_19SingleTileSchedulerILb1ELb0ELb1ELi128EEEEEEEEEvNT_6ParamsE,(.L_x_70 - _ZN7cutlass13device_kernelIN5flash19enable_sm80_to_sm89INS1_16FlashAttnFwdSm80INS1_25CollectiveMainloopFwdSm80ILi4ELi1ELb0EN4cute5tupleIJNS5_1CILi128EEENS7_ILi64EEES8_EEELi128ENS_6half_tEfNS_4arch4Sm80ELb1ELb0ELb0ELb1ELb0ELb0ELb1ELb0EEENS1_21CollectiveEpilogueFwdINS6_IJS8_S8_S9_EEENS6_IJNS7_ILi1EEESH_SH_EEESB_SD_Li128ELb1ELb1ELb0ELb0EEENS1_19SingleTileSchedulerILb1ELb0ELb1ELi128EEEEEEEEEvNT_6ParamsE)
        .other          _ZN7cutlass13device_kernelIN5flash19enable_sm80_to_sm89INS1_16FlashAttnFwdSm80INS1_25CollectiveMainloopFwdSm80ILi4ELi1ELb0EN4cute5tupleIJNS5_1CILi128EEENS7_ILi64EEES8_EEELi128ENS_6half_tEfNS_4arch4Sm80ELb1ELb0ELb0ELb1ELb0ELb0ELb1ELb0EEENS1_21CollectiveEpilogueFwdINS6_IJS8_S8_S9_EEENS6_IJNS7_ILi1EEESH_SH_EEESB_SD_Li128ELb1ELb1ELb0ELb0EEENS1_19SingleTileSchedulerILb1ELb0ELb1ELi128EEEEEEEEEvNT_6ParamsE,@"STO_CUDA_ENTRY STV_DEFAULT"
_ZN7cutlass13device_kernelIN5flash19enable_sm80_to_sm89INS1_16FlashAttnFwdSm80INS1_25CollectiveMainloopFwdSm80ILi4ELi1ELb0EN4cute5tupleIJNS5_1CILi128EEENS7_ILi64EEES8_EEELi128ENS_6half_tEfNS_4arch4Sm80ELb1ELb0ELb0ELb1ELb0ELb0ELb1ELb0EEENS1_21CollectiveEpilogueFwdINS6_IJS8_S8_S9_EEENS6_IJNS7_ILi1EEESH_SH_EEESB_SD_Li128ELb1ELb1ELb0ELb0EEENS1_19SingleTileSchedulerILb1ELb0ELb1ELi128EEEEEEEEEvNT_6ParamsE:
[----:B------:R-:W-:Y:S01]  /*0000*/  LDC R1, c[0x0][0x28] ;  /* 0x00000a00ff017b82 */ /* 0x000fe20000000800 */
[----:B------:R-:W-:Y:S05]  /*0010*/  EXIT ;  /* 0x000000000000794d */ /* 0x000fea0003800000 */
.L_x_34:
        /* <DEDUP_REMOVED lines=14> */
.L_x_70:


//--------------------- .text._ZN7cutlass13device_kernelIN5flash19enable_sm80_to_sm89INS1_16FlashAttnFwdSm80INS1_25CollectiveMainloopFwdSm80ILi4ELi1ELb0EN4cute5tupleIJNS5_1CILi128EEENS7_ILi64EEES8_EEELi128ENS_6half_tEfNS_4arch4Sm80ELb1ELb0ELb0ELb1ELb0ELb1ELb1ELb0EEENS1_21CollectiveEpilogueFwdINS6_IJS8_S8_S9_EEENS6_IJNS7_ILi1EEESH_SH_EEESB_SD_Li128ELb1ELb1ELb0ELb0EEENS1_19SingleTileSchedulerILb1ELb0ELb1ELi128EEEEEEEEEvNT_6ParamsE --------------------------
	.section	.text._ZN7cutlass13device_kernelIN5flash19enable_sm80_to_sm89INS1_16FlashAttnFwdSm80INS1_25CollectiveMainloopFwdSm80ILi4ELi1ELb0EN4cute5tupleIJNS5_1CILi128EEENS7_ILi64EEES8_EEELi128ENS_6half_tEfNS_4arch4Sm80ELb1ELb0ELb0ELb1ELb0ELb1ELb1ELb0EEENS1_21CollectiveEpilogueFwdINS6_IJS8_S8_S9_EEENS6_IJNS7_ILi1EEESH_SH_EEESB_SD_Li128ELb1ELb1ELb0ELb0EEENS1_19SingleTileSchedulerILb1ELb0ELb1ELi128EEEEEEEEEvNT_6ParamsE,"ax",@progbits
	.align	128
.text._ZN7cutlass13device_kernelIN5flash19enable_sm80_to_sm89INS1_16FlashAttnFwdSm80INS1_25CollectiveMainloopFwdSm80ILi4ELi1ELb0EN4cute5tupleIJNS5_1CILi128EEENS7_ILi64EEES8_EEELi128ENS_6half_tEfNS_4arch4Sm80ELb1ELb0ELb0ELb1ELb0ELb1ELb1ELb0EEENS1_21CollectiveEpilogueFwdINS6_IJS8_S8_S9_EEENS6_IJNS7_ILi1EEESH_SH_EEESB_SD_Li128ELb1ELb1ELb0ELb0EEENS1_19SingleTileSchedulerILb1ELb0ELb1ELi128EEEEEEEEEvNT_6ParamsE:
        .type           _ZN7cutlass13device_kernelIN5flash19enable_sm80_to_sm89INS1_16FlashAttnFwdSm80INS1_25CollectiveMainloopFwdSm80ILi4ELi1ELb0EN4cute5tupleIJNS5_1CILi128EEENS7_ILi64EEES8_EEELi128ENS_6half_tEfNS_4arch4Sm80ELb1ELb0ELb0ELb1ELb0ELb1ELb1ELb0EEENS1_21CollectiveEpilogueFwdINS6_IJS8_S8_S9_EEENS6_IJNS7_ILi1EEESH_SH_EEESB_SD_Li128ELb1ELb1ELb0ELb0EEENS1_19SingleTileSchedulerILb1ELb0ELb1ELi128EEEEEEEEEvNT_6ParamsE,@function
        .size           _ZN7cutlass13device_kernelIN5flash19enable_sm80_to_sm89INS1_16FlashAttnFwdSm80INS1_25CollectiveMainloopFwdSm80ILi4ELi1ELb0EN4cute5tupleIJNS5_1CILi128EEENS7_ILi64EEES8_EEELi128ENS_6half_tEfNS_4arch4Sm80ELb1ELb0ELb0ELb1ELb0ELb1ELb1ELb0EEENS1_21CollectiveEpilogueFwdINS6_IJS8_S8_S9_EEENS6_IJNS7_ILi1EEESH_SH_EEESB_SD_Li128ELb1ELb1ELb0ELb0EEENS1_19SingleTileSchedulerILb1ELb0ELb1ELi128EEEEEEEEEvNT_6ParamsE,(.L_x_71 - _ZN7cutlass13device_kernelIN5flash19enable_sm80_to_sm89INS1_16FlashAttnFwdSm80INS1_25CollectiveMainloopFwdSm80ILi4ELi1ELb0EN4cute5tupleIJNS5_1CILi128EEENS7_ILi64EEES8_EEELi128ENS_6half_tEfNS_4arch4Sm80ELb1ELb0ELb0ELb1ELb0ELb1ELb1ELb0EEENS1_21CollectiveEpilogueFwdINS6_IJS8_S8_S9_EEENS6_IJNS7_ILi1EEESH_SH_EEESB_SD_Li128ELb1ELb1ELb0ELb0EEENS1_19SingleTileSchedulerILb1ELb0ELb1ELi128EEEEEEEEEvNT_6ParamsE)
        .other          _ZN7cutlass13device_kernelIN5flash19enable_sm80_to_sm89INS1_16FlashAttnFwdSm80INS1_25CollectiveMainloopFwdSm80ILi4ELi1ELb0EN4cute5tupleIJNS5_1CILi128EEENS7_ILi64EEES8_EEELi128ENS_6half_tEfNS_4arch4Sm80ELb1ELb0ELb0ELb1ELb0ELb1ELb1ELb0EEENS1_21CollectiveEpilogueFwdINS6_IJS8_S8_S9_EEENS6_IJNS7_ILi1EEESH_SH_EEESB_SD_Li128ELb1ELb1ELb0ELb0EEENS1_19SingleTileSchedulerILb1ELb0ELb1ELi128EEEEEEEEEvNT_6ParamsE,@"STO_CUDA_ENTRY STV_DEFAULT"
_ZN7cutlass13device_kernelIN5flash19enable_sm80_to_sm89INS1_16FlashAttnFwdSm80INS1_25CollectiveMainloopFwdSm80ILi4ELi1ELb0EN4cute5tupleIJNS5_1CILi128EEENS7_ILi64EEES8_EEELi128ENS_6half_tEfNS_4arch4Sm80ELb1ELb0ELb0ELb1ELb0ELb1ELb1ELb0EEENS1_21CollectiveEpilogueFwdINS6_IJS8_S8_S9_EEENS6_IJNS7_ILi1EEESH_SH_EEESB_SD_Li128ELb1ELb1ELb0ELb0EEENS1_19SingleTileSchedulerILb1ELb0ELb1ELi128EEEEEEEEEvNT_6ParamsE:
[----:B------:R-:W-:Y:S01]  /*0000*/  LDC R1, c[0x0][0x28] ;  /* 0x00000a00ff017b82 */ /* 0x000fe20000000800 */
[----:B------:R-:W-:Y:S05]  /*0010*/  EXIT ;  /* 0x000000000000794d */ /* 0x000fea0003800000 */
.L_x_35:
        /* <DEDUP_REMOVED lines=14> */
.L_x_71:


//--------------------- .nv.shared.reserved.0     --------------------------
	.section	.nv.shared.reserved.0,"aw",@nobits
	.weak		__nv_reservedSMEM_offset_0_alias
	.size		__nv_reservedSMEM_offset_0_alias, 0, 0
	.other		__nv_reservedSMEM_offset_0_alias,@"STO_CUDA_RESERVED_SHARED STV_DEFAULT"
__nv_reservedSMEM_offset_0_alias:
	.zero		0


//--------------------- .nv.global                --------------------------
	.section	.nv.global,"aw",@nobits
.nv.global:
	.type		_ZN77_INTERNAL_9952ccb7_41_flash_fwd_hdim128_fp16_softcapall_sm80_cu_744032ad_35934cute1_E,@object
	.size		_ZN77_INTERNAL_9952ccb7_41_flash_fwd_hdim128_fp16_softcapall_sm80_cu_744032ad_35934cute1_E,(_ZN77_INTERNAL_9952ccb7_41_flash_fwd_hdim128_fp16_softcapall_sm80_cu_744032ad_35934cuda3std3__45__cpo6cbeginE - _ZN77_INTERNAL_9952ccb7_41_flash_fwd_hdim128_fp16_softcapall_sm80_cu_744032ad_35934cute1_E)
_ZN77_INTERNAL_9952ccb7_41_flash_fwd_hdim128_fp16_softcapall_sm80_cu_744032ad_35934cute1_E:
	.zero		1
	.type		_ZN77_INTERNAL_9952ccb7_41_flash_fwd_hdim128_fp16_softcapall_sm80_cu_744032ad_35934cuda3std3__45__cpo6cbeginE,@object
	.size		_ZN77_INTERNAL_9952ccb7_41_flash_fwd_hdim128_fp16_softcapall_sm80_cu_744032ad_35934cuda3std3__45__cpo6cbeginE,(_ZN77_INTERNAL_9952ccb7_41_flash_fwd_hdim128_fp16_softcapall_sm80_cu_744032ad_35934cuda3std3__48in_placeE - _ZN77_INTERNAL_9952ccb7_41_flash_fwd_hdim128_fp16_softcapall_sm80_cu_744032ad_35934cuda3std3__45__cpo6cbeginE)
_ZN77_INTERNAL_9952ccb7_41_flash_fwd_hdim128_fp16_softcapall_sm80_cu_744032ad_35934cuda3std3__45__cpo6cbeginE:
	.zero		1
	.type		_ZN77_INTERNAL_9952ccb7_41_flash_fwd_hdim128_fp16_softcapall_sm80_cu_744032ad_35934cuda3std3__48in_placeE,@object
	.size		_ZN77_INTERNAL_9952ccb7_41_flash_fwd_hdim128_fp16_softcapall_sm80_cu_744032ad_35934cuda3std3__48in_placeE,(_ZN77_INTERNAL_9952ccb7_41_flash_fwd_hdim128_fp16_softcapall_sm80_cu_744032ad_35934cuda3std6ranges3__45__cpo9iter_moveE - _ZN77_INTERNAL_9952ccb7_41_flash_fwd_hdim128_fp16_softcapall_sm80_cu_744032ad_35934cuda3std3__48in_placeE)
_ZN77_INTERNAL_9952ccb7_41_flash_fwd_hdim128_fp16_softcapall_sm80_cu_744032ad_35934cuda3std3__48in_placeE:
	.zero		1
	.type		_ZN77_INTERNAL_9952ccb7_41_flash_fwd_hdim128_fp16_softcapall_sm80_cu_744032ad_35934cuda3std6ranges3__45__cpo9iter_moveE,@object
	.size		_ZN77_INTERNAL_9952ccb7_41_flash_fwd_hdim128_fp16_softcapall_sm80_cu_744032ad_35934cuda3std6ranges3__45__cpo9iter_moveE,(_ZN77_INTERNAL_9952ccb7_41_flash_fwd_hdim128_fp16_softcapall_sm80_cu_744032ad_35934cuda3std3__45__cpo5beginE - _ZN77_INTERNAL_9952ccb7_41_flash_fwd_hdim128_fp16_softcapall_sm80_cu_744032ad_35934cuda3std6ranges3__45__cpo9iter_moveE)
_ZN77_INTERNAL_9952ccb7_41_flash_fwd_hdim128_fp16_softcapall_sm80_cu_744032ad_35934cuda3std6ranges3__45__cpo9iter_moveE:
	.zero		1
	.type		_ZN77_INTERNAL_9952ccb7_41_flash_fwd_hdim128_fp16_softcapall_sm80_cu_744032ad_35934cuda3std3__45__cpo5beginE,@object
	.size		_ZN77_INTERNAL_9952ccb7_41_flash_fwd_hdim128_fp16_softcapall_sm80_cu_744032ad_35934cuda3std3__45__cpo5beginE,(_ZN77_INTERNAL_9952ccb7_41_flash_fwd_hdim128_fp16_softcapall_sm80_cu_744032ad_35934cuda3std3__479_GLOBAL__N__9952ccb7_41_flash_fwd_hdim128_fp16_softcapall_sm80_cu_744032ad_35936ignoreE - _ZN77_INTERNAL_9952ccb7_41_flash_fwd_hdim128_fp16_softcapall_sm80_cu_744032ad_35934cuda3std3__45__cpo5beginE)
_ZN77_INTERNAL_9952ccb7_41_flash_fwd_hdim128_fp16_softcapall_sm80_cu_744032ad_35934cuda3std3__45__cpo5beginE:
	.zero		1
	.type		_ZN77_INTERNAL_9952ccb7_41_flash_fwd_hdim128_fp16_softcapall_sm80_cu_744032ad_35934cuda3std3__479_GLOBAL__N__9952ccb7_41_flash_fwd_hdim128_fp16_softcapall_sm80_cu_744032ad_35936ignoreE,@object
	.size		_ZN77_INTERNAL_9952ccb7_41_flash_fwd_hdim128_fp16_softcapall_sm80_cu_744032ad_35934cuda3std3__479_GLOBAL__N__9952ccb7_41_flash_fwd_hdim128_fp16_softcapall_sm80_cu_744032ad_35936ignoreE,(_ZN77_INTERNAL_9952ccb7_41_flash_fwd_hdim128_fp16_softcapall_sm80_cu_744032ad_35934cute7productE - _ZN77_INTERNAL_9952ccb7_41_flash_fwd_hdim128_fp16_softcapall_sm80_cu_744032ad_35934cuda3std3__479_GLOBAL__N__9952ccb7_41_flash_fwd_hdim128_fp16_softcapall_sm80_cu_744032ad_35936ignoreE)
_ZN77_INTERNAL_9952ccb7_41_flash_fwd_hdim128_fp16_softcapall_sm80_cu_744032ad_35934cuda3std3__479_GLOBAL__N__9952ccb7_41_flash_fwd_hdim128_fp16_softcapall_sm80_cu_744032ad_35936ignoreE:
	.zero		1
	.type		_ZN77_INTERNAL_9952ccb7_41_flash_fwd_hdim128_fp16_softcapall_sm80_cu_744032ad_35934cute7productE,@object
	.size		_ZN77_INTERNAL_9952ccb7_41_flash_fwd_hdim128_fp16_softcapall_sm80_cu_744032ad_35934cute7productE,(_ZN77_INTERNAL_9952ccb7_41_flash_fwd_hdim128_fp16_softcapall_sm80_cu_744032ad_35934cuda3std3__45__cpo3endE - _ZN77_INTERNAL_9952ccb7_41_flash_fwd_hdim128_fp16_softcapall_sm80_cu_744032ad_35934cute7productE)
_ZN77_INTERNAL_9952ccb7_41_flash_fwd_hdim128_fp16_softcapall_sm80_cu_744032ad_35934cute7productE:
	.zero		1
	.type		_ZN77_INTERNAL_9952ccb7_41_flash_fwd_hdim128_fp16_softcapall_sm80_cu_744032ad_35934cuda3std3__45__cpo3endE,@object
	.size		_ZN77_INTERNAL_9952ccb7_41_flash_fwd_hdim128_fp16_softcapall_sm80_cu_744032ad_35934cuda3std3__45__cpo3endE,(_ZN77_INTERNAL_9952ccb7_41_flash_fwd_hdim128_fp16_softcapall_sm80_cu_744032ad_35934cuda3std3__419piecewise_constructE - _ZN77_INTERNAL_9952ccb7_41_flash_fwd_hdim128_fp16_softcapall_sm80_cu_744032ad_35934cuda3std3__45__cpo3endE)
_ZN77_INTERNAL_9952ccb7_41_flash_fwd_hdim128_fp16_softcapall_sm80_cu_744032ad_35934cuda3std3__45__cpo3endE:
	.zero		1
	.type		_ZN77_INTERNAL_9952ccb7_41_flash_fwd_hdim128_fp16_softcapall_sm80_cu_744032ad_35934cuda3std3__419piecewise_constructE,@object
	.size		_ZN77_INTERNAL_9952ccb7_41_flash_fwd_hdim128_fp16_softcapall_sm80_cu_744032ad_35934cuda3std3__419piecewise_constructE,(_ZN77_INTERNAL_9952ccb7_41_flash_fwd_hdim128_fp16_softcapall_sm80_cu_744032ad_35934cuda3std3__45__cpo4cendE - _ZN77_INTERNAL_9952ccb7_41_flash_fwd_hdim128_fp16_softcapall_sm80_cu_744032ad_35934cuda3std3__419piecewise_constructE)
_ZN77_INTERNAL_9952ccb7_41_flash_fwd_hdim128_fp16_softcapall_sm80_cu_744032ad_35934cuda3std3__419piecewise_constructE:
	.zero		1
	.type		_ZN77_INTERNAL_9952ccb7_41_flash_fwd_hdim128_fp16_softcapall_sm80_cu_744032ad_35934cuda3std3__45__cpo4cendE,@object
	.size		_ZN77_INTERNAL_9952ccb7_41_flash_fwd_hdim128_fp16_softcapall_sm80_cu_744032ad_35934cuda3std3__45__cpo4cendE,(_ZN77_INTERNAL_9952ccb7_41_flash_fwd_hdim128_fp16_softcapall_sm80_cu_744032ad_35934cuda3std6ranges3__45__cpo4swapE - _ZN77_INTERNAL_9952ccb7_41_flash_fwd_hdim128_fp16_softcapall_sm80_cu_744032ad_35934cuda3std3__45__cpo4cendE)
_ZN77_INTERNAL_9952ccb7_41_flash_fwd_hdim128_fp16_softcapall_sm80_cu_744032ad_35934cuda3std3__45__cpo4cendE:
	.zero		1
	.type		_ZN77_INTERNAL_9952ccb7_41_flash_fwd_hdim128_fp16_softcapall_sm80_cu_744032ad_35934cuda3std6ranges3__45__cpo4swapE,@object
	.size		_ZN77_INTERNAL_9952ccb7_41_flash_fwd_hdim128_fp16_softcapall_sm80_cu_744032ad_35934cuda3std6ranges3__45__cpo4swapE,(.L_7 - _ZN77_INTERNAL_9952ccb7_41_flash_fwd_hdim128_fp16_softcapall_sm80_cu_744032ad_35934cuda3std6ranges3__45__cpo4swapE)
_ZN77_INTERNAL_9952ccb7_41_flash_fwd_hdim128_fp16_softcapall_sm80_cu_744032ad_35934cuda3std6ranges3__45__cpo4swapE:
	.zero		1
.L_7:


//--------------------- .nv.constant0._ZN7cutlass13device_kernelIN5flash19enable_sm80_to_sm89INS1_16FlashAttnFwdSm80INS1_25CollectiveMainloopFwdSm80ILi8ELi1ELb1EN4cute5tupleIJNS5_1CILi128EEES8_S8_EEELi128ENS_6half_tEfNS_4arch4Sm80ELb0ELb0ELb1ELb0ELb0ELb0ELb1ELb0EEENS1_21CollectiveEpilogueFwdIS9_NS6_IJNS7_ILi1EEESF_SF_EEESA_SC_Li256ELb0ELb1ELb0ELb0EEENS1_19SingleTileSchedulerILb0ELb0ELb1ELi128EEEEEEEEEvNT_6ParamsE --------------------------
	.section	.nv.constant0._ZN7cutlass13device_kernelIN5flash19enable_sm80_to_sm89INS1_16FlashAttnFwdSm80INS1_25CollectiveMainloopFwdSm80ILi8ELi1ELb1EN4cute5tupleIJNS5_1CILi128EEES8_S8_EEELi128ENS_6half_tEfNS_4arch4Sm80ELb0ELb0ELb1ELb0ELb0ELb0ELb1ELb0EEENS1_21CollectiveEpilogueFwdIS9_NS6_IJNS7_ILi1EEESF_SF_EEESA_SC_Li256ELb0ELb1ELb0ELb0EEENS1_19SingleTileSchedulerILb0ELb0ELb1ELi128EEEEEEEEEvNT_6ParamsE,"a",@progbits
	.sectionflags	@""
	.align	4
.nv.constant0._ZN7cutlass13device_kernelIN5flash19enable_sm80_to_sm89INS1_16FlashAttnFwdSm80INS1_25CollectiveMainloopFwdSm80ILi8ELi1ELb1EN4cute5tupleIJNS5_1CILi128EEES8_S8_EEELi128ENS_6half_tEfNS_4arch4Sm80ELb0ELb0ELb1ELb0ELb0ELb0ELb1ELb0EEENS1_21CollectiveEpilogueFwdIS9_NS6_IJNS7_ILi1EEESF_SF_EEESA_SC_Li256ELb0ELb1ELb0ELb0EEENS1_19SingleTileSchedulerILb0ELb0ELb1ELi128EEEEEEEEEvNT_6ParamsE:
	.zero		1576


//--------------------- .nv.constant0._ZN7cutlass13device_kernelIN5flash19enable_sm80_to_sm89INS1_16FlashAttnFwdSm80INS1_25CollectiveMainloopFwdSm80ILi8ELi1ELb1EN4cute5tupleIJNS5_1CILi128EEES8_S8_EEELi128ENS_6half_tEfNS_4arch4Sm80ELb0ELb0ELb1ELb1ELb0ELb0ELb1ELb0EEENS1_21CollectiveEpilogueFwdIS9_NS6_IJNS7_ILi1EEESF_SF_EEESA_SC_Li256ELb1ELb1ELb0ELb0EEENS1_19SingleTileSchedulerILb1ELb0ELb1ELi128EEEEEEEEEvNT_6ParamsE --------------------------
	.section	.nv.constant0._ZN7cutlass13device_kernelIN5flash19enable_sm80_to_sm89INS1_16FlashAttnFwdSm80INS1_25CollectiveMainloopFwdSm80ILi8ELi1ELb1EN4cute5tupleIJNS5_1CILi128EEES8_S8_EEELi128ENS_6half_tEfNS_4arch4Sm80ELb0ELb0ELb1ELb1ELb0ELb0ELb1ELb0EEENS1_21CollectiveEpilogueFwdIS9_NS6_IJNS7_ILi1EEESF_SF_EEESA_SC_Li256ELb1ELb1ELb0ELb0EEENS1_19SingleTileSchedulerILb1ELb0ELb1ELi128EEEEEEEEEvNT_6ParamsE,"a",@progbits
	.sectionflags	@""
	.align	4
.nv.constant0._ZN7cutlass13device_kernelIN5flash19enable_sm80_to_sm89INS1_16FlashAttnFwdSm80INS1_25CollectiveMainloopFwdSm80ILi8ELi1ELb1EN4cute5tupleIJNS5_1CILi128EEES8_S8_EEELi128ENS_6half_tEfNS_4arch4Sm80ELb0ELb0ELb1ELb1ELb0ELb0ELb1ELb0EEENS1_21CollectiveEpilogueFwdIS9_NS6_IJNS7_ILi1EEESF_SF_EEESA_SC_Li256ELb1ELb1ELb0ELb0EEENS1_19SingleTileSchedulerILb1ELb0ELb1ELi128EEEEEEEEEvNT_6ParamsE:
	.zero		1576


//--------------------- .nv.constant0._ZN7cutlass13device_kernelIN5flash19enable_sm80_to_sm89INS1_16FlashAttnFwdSm80INS1_25CollectiveMainloopFwdSm80ILi8ELi1ELb1EN4cute5tupleIJNS5_1CILi128EEES8_S8_EEELi128ENS_6half_tEfNS_4arch4Sm80ELb0ELb0ELb1ELb1ELb0ELb1ELb1ELb0EEENS1_21CollectiveEpilogueFwdIS9_NS6_IJNS7_ILi1EEESF_SF_EEESA_SC_Li256ELb1ELb1ELb0ELb0EEENS1_19SingleTileSchedulerILb1ELb0ELb1ELi128EEEEEEEEEvNT_6ParamsE --------------------------
	.section	.nv.constant0._ZN7cutlass13device_kernelIN5flash19enable_sm80_to_sm89INS1_16FlashAttnFwdSm80INS1_25CollectiveMainloopFwdSm80ILi8ELi1ELb1EN4cute5tupleIJNS5_1CILi128EEES8_S8_EEELi128ENS_6half_tEfNS_4arch4Sm80ELb0ELb0ELb1ELb1ELb0ELb1ELb1ELb0EEENS1_21CollectiveEpilogueFwdIS9_NS6_IJNS7_ILi1EEESF_SF_EEESA_SC_Li256ELb1ELb1ELb0ELb0EEENS1_19SingleTileSchedulerILb1ELb0ELb1ELi128EEEEEEEEEvNT_6ParamsE,"a",@progbits
	.sectionflags	@""
	.align	4
.nv.constant0._ZN7cutlass13device_kernelIN5flash19enable_sm80_to_sm89INS1_16FlashAttnFwdSm80INS1_25CollectiveMainloopFwdSm80ILi8ELi1ELb1EN4cute5tupleIJNS5_1CILi128EEES8_S8_EEELi128ENS_6half_tEfNS_4arch4Sm80ELb0ELb0ELb1ELb1ELb0ELb1ELb1ELb0EEENS1_21CollectiveEpilogueFwdIS9_NS6_IJNS7_ILi1EEESF_SF_EEESA_SC_Li256ELb1ELb1ELb0ELb0EEENS1_19SingleTileSchedulerILb1ELb0ELb1ELi128EEEEEEEEEvNT_6ParamsE:
	.zero		1576


//--------------------- .nv.constant0._ZN7cutlass13device_kernelIN5flash19enable_sm80_to_sm89INS1_16FlashAttnFwdSm80INS1_25CollectiveMainloopFwdSm80ILi8ELi1ELb1EN4cute5tupleIJNS5_1CILi128EEENS7_ILi96EEES8_EEELi128ENS_6half_tEfNS_4arch4Sm80ELb0ELb1ELb1ELb0ELb0ELb0ELb1ELb0EEENS1_21CollectiveEpilogueFwdINS6_IJS8_S8_S9_EEENS6_IJNS7_ILi1EEESH_SH_EEESB_SD_Li256ELb0ELb1ELb0ELb0EEENS1_19SingleTileSchedulerILb0ELb0ELb1ELi128EEEEEEEEEvNT_6ParamsE --------------------------
	.section	.nv.constant0._ZN7cutlass13device_kernelIN5flash19enable_sm80_to_sm89INS1_16FlashAttnFwdSm80INS1_25CollectiveMainloopFwdSm80ILi8ELi1ELb1EN4cute5tupleIJNS5_1CILi128EEENS7_ILi96EEES8_EEELi128ENS_6half_tEfNS_4arch4Sm80ELb0ELb1ELb1ELb0ELb0ELb0ELb1ELb0EEENS1_21CollectiveEpilogueFwdINS6_IJS8_S8_S9_EEENS6_IJNS7_ILi1EEESH_SH_EEESB_SD_Li256ELb0ELb1ELb0ELb0EEENS1_19SingleTileSchedulerILb0ELb0ELb1ELi128EEEEEEEEEvNT_6ParamsE,"a",@progbits
	.sectionflags	@""
	.align	4
.nv.constant0._ZN7cutlass13device_kernelIN5flash19enable_sm80_to_sm89INS1_16FlashAttnFwdSm80INS1_25CollectiveMainloopFwdSm80ILi8ELi1ELb1EN4cute5tupleIJNS5_1CILi128EEENS7_ILi96EEES8_EEELi128ENS_6half_tEfNS_4arch4Sm80ELb0ELb1ELb1ELb0ELb0ELb0ELb1ELb0EEENS1_21CollectiveEpilogueFwdINS6_IJS8_S8_S9_EEENS6_IJNS7_ILi1EEESH_SH_EEESB_SD_Li256ELb0ELb1ELb0ELb0EEENS1_19SingleTileSchedulerILb0ELb0ELb1ELi128EEEEEEEEEvNT_6ParamsE:
	.zero		1576


//--------------------- .nv.constant0._ZN7cutlass13device_kernelIN5flash19enable_sm80_to_sm89INS1_16FlashAttnFwdSm80INS1_25CollectiveMainloopFwdSm80ILi8ELi1ELb1EN4cute5tupleIJNS5_1CILi128EEENS7_ILi96EEES8_EEELi128ENS_6half_tEfNS_4arch4Sm80ELb0ELb1ELb1ELb1ELb0ELb0ELb1ELb0EEENS1_21CollectiveEpilogueFwdINS6_IJS8_S8_S9_EEENS6_IJNS7_ILi1EEESH_SH_EEESB_SD_Li256ELb1ELb1ELb0ELb0EEENS1_19SingleTileSchedulerILb1ELb0ELb1ELi128EEEEEEEEEvNT_6ParamsE --------------------------
	.section	.nv.constant0._ZN7cutlass13device_kernelIN5flash19enable_sm80_to_sm89INS1_16FlashAttnFwdSm80INS1_25CollectiveMainloopFwdSm80ILi8ELi1ELb1EN4cute5tupleIJNS5_1CILi128EEENS7_ILi96EEES8_EEELi128ENS_6half_tEfNS_4arch4Sm80ELb0ELb1ELb1ELb1ELb0ELb0ELb1ELb0EEENS1_21CollectiveEpilogueFwdINS6_IJS8_S8_S9_EEENS6_IJNS7_ILi1EEESH_SH_EEESB_SD_Li256ELb1ELb1ELb0ELb0EEENS1_19SingleTileSchedulerILb1ELb0ELb1ELi128EEEEEEEEEvNT_6ParamsE,"a",@progbits
	.sectionflags	@""
	.align	4
.nv.constant0._ZN7cutlass13device_kernelIN5flash19enable_sm80_to_sm89INS1_16FlashAttnFwdSm80INS1_25CollectiveMainloopFwdSm80ILi8ELi1ELb1EN4cute5tupleIJNS5_1CILi128EEENS7_ILi96EEES8_EEELi128ENS_6half_tEfNS_4arch4Sm80ELb0ELb1ELb1ELb1ELb0ELb0ELb1ELb0EEENS1_21CollectiveEpilogueFwdINS6_IJS8_S8_S9_EEENS6_IJNS7_ILi1EEESH_SH_EEESB_SD_Li256ELb1ELb1ELb0ELb0EEENS1_19SingleTileSchedulerILb1ELb0ELb1ELi128EEEEEEEEEvNT_6ParamsE:
	.zero		1576


//--------------------- .nv.constant0._ZN7cutlass13device_kernelIN5flash19enable_sm80_to_sm89INS1_16FlashAttnFwdSm80INS1_25CollectiveMainloopFwdSm80ILi8ELi1ELb1EN4cute5tupleIJNS5_1CILi128EEENS7_ILi96EEES8_EEELi128ENS_6half_tEfNS_4arch4Sm80ELb0ELb1ELb1ELb1ELb0ELb1ELb1ELb0EEENS1_21CollectiveEpilogueFwdINS6_IJS8_S8_S9_EEENS6_IJNS7_ILi1EEESH_SH_EEESB_SD_Li256ELb1ELb1ELb0ELb0EEENS1_19SingleTileSchedulerILb1ELb0ELb1ELi128EEEEEEEEEvNT_6ParamsE --------------------------
	.section	.nv.constant0._ZN7cutlass13device_kernelIN5flash19enable_sm80_to_sm89INS1_16FlashAttnFwdSm80INS1_25CollectiveMainloopFwdSm80ILi8ELi1ELb1EN4cute5tupleIJNS5_1CILi128EEENS7_ILi96EEES8_EEELi128ENS_6half_tEfNS_4arch4Sm80ELb0ELb1ELb1ELb1ELb0ELb1ELb1ELb0EEENS1_21CollectiveEpilogueFwdINS6_IJS8_S8_S9_EEENS6_IJNS7_ILi1EEESH_SH_EEESB_SD_Li256ELb1ELb1ELb0ELb0EEENS1_19SingleTileSchedulerILb1ELb0ELb1ELi128EEEEEEEEEvNT_6ParamsE,"a",@progbits
	.sectionflags	@""
	.align	4
.nv.constant0._ZN7cutlass13device_kernelIN5flash19enable_sm80_to_sm89INS1_16FlashAttnFwdSm80INS1_25CollectiveMainloopFwdSm80ILi8ELi1ELb1EN4cute5tupleIJNS5_1CILi128EEENS7_ILi96EEES8_EEELi128ENS_6half_tEfNS_4arch4Sm80ELb0ELb1ELb1ELb1ELb0ELb1ELb1ELb0EEENS1_21CollectiveEpilogueFwdINS6_IJS8_S8_S9_EEENS6_IJNS7_ILi1EEESH_SH_EEESB_SD_Li256ELb1ELb1ELb0ELb0EEENS1_19SingleTileSchedulerILb1ELb0ELb1ELi128EEEEEEEEEvNT_6ParamsE:
	.zero		1576


//--------------------- .nv.constant0._ZN7cutlass13device_kernelIN5flash19enable_sm80_to_sm89INS1_16FlashAttnFwdSm80INS1_25CollectiveMainloopFwdSm80ILi8ELi1ELb1EN4cute5tupleIJNS5_1CILi128EEES8_S8_EEELi128ENS_6half_tEfNS_4arch4Sm80ELb1ELb0ELb1ELb0ELb0ELb0ELb1ELb0EEENS1_21CollectiveEpilogueFwdIS9_NS6_IJNS7_ILi1EEESF_SF_EEESA_SC_Li256ELb0ELb1ELb0ELb0EEENS1_30DynamicPersistentTileSchedulerILi256ELi256ELb0ELb1ELb0EEEEEEEEEvNT_6ParamsE --------------------------
	.section	.nv.constant0._ZN7cutlass13device_kernelIN5flash19enable_sm80_to_sm89INS1_16FlashAttnFwdSm80INS1_25CollectiveMainloopFwdSm80ILi8ELi1ELb1EN4cute5tupleIJNS5_1CILi128EEES8_S8_EEELi128ENS_6half_tEfNS_4arch4Sm80ELb1ELb0ELb1ELb0ELb0ELb0ELb1ELb0EEENS1_21CollectiveEpilogueFwdIS9_NS6_IJNS7_ILi1EEESF_SF_EEESA_SC_Li256ELb0ELb1ELb0ELb0EEENS1_30DynamicPersistentTileSchedulerILi256ELi256ELb0ELb1ELb0EEEEEEEEEvNT_6ParamsE,"a",@progbits
	.sectionflags	@""
	.align	4
.nv.constant0._ZN7cutlass13device_kernelIN5flash19enable_sm80_to_sm89INS1_16FlashAttnFwdSm80INS1_25CollectiveMainloopFwdSm80ILi8ELi1ELb1EN4cute5tupleIJNS5_1CILi128EEES8_S8_EEELi128ENS_6half_tEfNS_4arch4Sm80ELb1ELb0ELb1ELb0ELb0ELb0ELb1ELb0EEENS1_21CollectiveEpilogueFwdIS9_NS6_IJNS7_ILi1EEESF_SF_EEESA_SC_Li256ELb0ELb1ELb0ELb0EEENS1_30DynamicPersistentTileSchedulerILi256ELi256ELb0ELb1ELb0EEEEEEEEEvNT_6ParamsE:
	.zero		1592


//--------------------- .nv.constant0._ZN7cutlass13device_kernelIN5flash19enable_sm80_to_sm89INS1_16FlashAttnFwdSm80INS1_25CollectiveMainloopFwdSm80ILi8ELi1ELb1EN4cute5tupleIJNS5_1CILi128EEES8_S8_EEELi128ENS_6half_tEfNS_4arch4Sm80ELb1ELb0ELb1ELb1ELb0ELb0ELb1ELb0EEENS1_21CollectiveEpilogueFwdIS9_NS6_IJNS7_ILi1EEESF_SF_EEESA_SC_Li256ELb1ELb1ELb0ELb0EEENS1_19SingleTileSchedulerILb1ELb0ELb1ELi128EEEEEEEEEvNT_6ParamsE --------------------------
	.section	.nv.constant0._ZN7cutlass13device_kernelIN5flash19enable_sm80_to_sm89INS1_16FlashAttnFwdSm80INS1_25CollectiveMainloopFwdSm80ILi8ELi1ELb1EN4cute5tupleIJNS5_1CILi128EEES8_S8_EEELi128ENS_6half_tEfNS_4arch4Sm80ELb1ELb0ELb1ELb1ELb0ELb0ELb1ELb0EEENS1_21CollectiveEpilogueFwdIS9_NS6_IJNS7_ILi1EEESF_SF_EEESA_SC_Li256ELb1ELb1ELb0ELb0EEENS1_19SingleTileSchedulerILb1ELb0ELb1ELi128EEEEEEEEEvNT_6ParamsE,"a",@progbits
	.sectionflags	@""
	.align	4
.nv.constant0._ZN7cutlass13device_kernelIN5flash19enable_sm80_to_sm89INS1_16FlashAttnFwdSm80INS1_25CollectiveMainloopFwdSm80ILi8ELi1ELb1EN4cute5tupleIJNS5_1CILi128EEES8_S8_EEELi128ENS_6half_tEfNS_4arch4Sm80ELb1ELb0ELb1ELb1ELb0ELb0ELb1ELb0EEENS1_21CollectiveEpilogueFwdIS9_NS6_IJNS7_ILi1EEESF_SF_EEESA_SC_Li256ELb1ELb1ELb0ELb0EEENS1_19SingleTileSchedulerILb1ELb0ELb1ELi128EEEEEEEEEvNT_6ParamsE:
	.zero		1576


//--------------------- .nv.constant0._ZN7cutlass13device_kernelIN5flash19enable_sm80_to_sm89INS1_16FlashAttnFwdSm80INS1_25CollectiveMainloopFwdSm80ILi8ELi1ELb1EN4cute5tupleIJNS5_1CILi128EEES8_S8_EEELi128ENS_6half_tEfNS_4arch4Sm80ELb1ELb0ELb1ELb1ELb0ELb1ELb1ELb0EEENS1_21CollectiveEpilogueFwdIS9_NS6_IJNS7_ILi1EEESF_SF_EEESA_SC_Li256ELb1ELb1ELb0ELb0EEENS1_19SingleTileSchedulerILb1ELb0ELb1ELi128EEEEEEEEEvNT_6ParamsE --------------------------
	.section	.nv.constant0._ZN7cutlass13device_kernelIN5flash19enable_sm80_to_sm89INS1_16FlashAttnFwdSm80INS1_25CollectiveMainloopFwdSm80ILi8ELi1ELb1EN4cute5tupleIJNS5_1CILi128EEES8_S8_EEELi128ENS_6half_tEfNS_4arch4Sm80ELb1ELb0ELb1ELb1ELb0ELb1ELb1ELb0EEENS1_21CollectiveEpilogueFwdIS9_NS6_IJNS7_ILi1EEESF_SF_EEESA_SC_Li256ELb1ELb1ELb0ELb0EEENS1_19SingleTileSchedulerILb1ELb0ELb1ELi128EEEEEEEEEvNT_6ParamsE,"a",@progbits
	.sectionflags	@""
	.align	4
.nv.constant0._ZN7cutlass13device_kernelIN5flash19enable_sm80_to_sm89INS1_16FlashAttnFwdSm80INS1_25CollectiveMainloopFwdSm80ILi8ELi1ELb1EN4cute5tupleIJNS5_1CILi128EEES8_S8_EEELi128ENS_6half_tEfNS_4arch4Sm80ELb1ELb0ELb1ELb1ELb0ELb1ELb1ELb0EEENS1_21CollectiveEpilogueFwdIS9_NS6_IJNS7_ILi1EEESF_SF_EEESA_SC_Li256ELb1ELb1ELb0ELb0EEENS1_19SingleTileSchedulerILb1ELb0ELb1ELi128EEEEEEEEEvNT_6ParamsE:
	.zero		1576


//--------------------- .nv.constant0._ZN7cutlass13device_kernelIN5flash19enable_sm80_to_sm89INS1_16FlashAttnFwdSm80INS1_25CollectiveMainloopFwdSm80ILi4ELi1ELb0EN4cute5tupleIJNS5_1CILi128EEENS7_ILi64EEES8_EEELi128ENS_6half_tEfNS_4arch4Sm80ELb0ELb0ELb1ELb0ELb0ELb0ELb1ELb0EEENS1_21CollectiveEpilogueFwdINS6_IJS8_S8_S9_EEENS6_IJNS7_ILi1EEESH_SH_EEESB_SD_Li128ELb0ELb1ELb0ELb0EEENS1_19SingleTileSchedulerILb0ELb0ELb1ELi128EEEEEEEEEvNT_6ParamsE --------------------------
	.section	.nv.constant0._ZN7cutlass13device_kernelIN5flash19enable_sm80_to_sm89INS1_16FlashAttnFwdSm80INS1_25CollectiveMainloopFwdSm80ILi4ELi1ELb0EN4cute5tupleIJNS5_1CILi128EEENS7_ILi64EEES8_EEELi128ENS_6half_tEfNS_4arch4Sm80ELb0ELb0ELb1ELb0ELb0ELb0ELb1ELb0EEENS1_21CollectiveEpilogueFwdINS6_IJS8_S8_S9_EEENS6_IJNS7_ILi1EEESH_SH_EEESB_SD_Li128ELb0ELb1ELb0ELb0EEENS1_19SingleTileSchedulerILb0ELb0ELb1ELi128EEEEEEEEEvNT_6ParamsE,"a",@progbits
	.sectionflags	@""
	.align	4
.nv.constant0._ZN7cutlass13device_kernelIN5flash19enable_sm80_to_sm89INS1_16FlashAttnFwdSm80INS1_25CollectiveMainloopFwdSm80ILi4ELi1ELb0EN4cute5tupleIJNS5_1CILi128EEENS7_ILi64EEES8_EEELi128ENS_6half_tEfNS_4arch4Sm80ELb0ELb0ELb1ELb0ELb0ELb0ELb1ELb0EEENS1_21CollectiveEpilogueFwdINS6_IJS8_S8_S9_EEENS6_IJNS7_ILi1EEESH_SH_EEESB_SD_Li128ELb0ELb1ELb0ELb0EEENS1_19SingleTileSchedulerILb0ELb0ELb1ELi128EEEEEEEEEvNT_6ParamsE:
	.zero		1576


//--------------------- .nv.constant0._ZN7cutlass13device_kernelIN5flash19enable_sm80_to_sm89INS1_16FlashAttnFwdSm80INS1_25CollectiveMainloopFwdSm80ILi4ELi1ELb0EN4cute5tupleIJNS5_1CILi128EEENS7_ILi64EEES8_EEELi128ENS_6half_tEfNS_4arch4Sm80ELb0ELb0ELb1ELb1ELb0ELb0ELb1ELb0EEENS1_21CollectiveEpilogueFwdINS6_IJS8_S8_S9_EEENS6_IJNS7_ILi1EEESH_SH_EEESB_SD_Li128ELb1ELb1ELb0ELb0EEENS1_19SingleTileSchedulerILb1ELb0ELb1ELi128EEEEEEEEEvNT_6ParamsE --------------------------
	.section	.nv.constant0._ZN7cutlass13device_kernelIN5flash19enable_sm80_to_sm89INS1_16FlashAttnFwdSm80INS1_25CollectiveMainloopFwdSm80ILi4ELi1ELb0EN4cute5tupleIJNS5_1CILi128EEENS7_ILi64EEES8_EEELi128ENS_6half_tEfNS_4arch4Sm80ELb0ELb0ELb1ELb1ELb0ELb0ELb1ELb0EEENS1_21CollectiveEpilogueFwdINS6_IJS8_S8_S9_EEENS6_IJNS7_ILi1EEESH_SH_EEESB_SD_Li128ELb1ELb1ELb0ELb0EEENS1_19SingleTileSchedulerILb1ELb0ELb1ELi128EEEEEEEEEvNT_6ParamsE,"a",@progbits
	.sectionflags	@""
	.align	4
.nv.constant0._ZN7cutlass13device_kernelIN5flash19enable_sm80_to_sm89INS1_16FlashAttnFwdSm80INS1_25CollectiveMainloopFwdSm80ILi4ELi1ELb0EN4cute5tupleIJNS5_1CILi128EEENS7_ILi64EEES8_EEELi128ENS_6half_tEfNS_4arch4Sm80ELb0ELb0ELb1ELb1ELb0ELb0ELb1ELb0EEENS1_21CollectiveEpilogueFwdINS6_IJS8_S8_S9_EEENS6_IJNS7_ILi1EEESH_SH_EEESB_SD_Li128ELb1ELb1ELb0ELb0EEENS1_19SingleTileSchedulerILb1ELb0ELb1ELi128EEEEEEEEEvNT_6ParamsE:
	.zero		1576


//--------------------- .nv.constant0._ZN7cutlass13device_kernelIN5flash19enable_sm80_to_sm89INS1_16FlashAttnFwdSm80INS1_25CollectiveMainloopFwdSm80ILi4ELi1ELb0EN4cute5tupleIJNS5_1CILi128EEENS7_ILi64EEES8_EEELi128ENS_6half_tEfNS_4arch4Sm80ELb0ELb0ELb1ELb1ELb0ELb1ELb1ELb0EEENS1_21CollectiveEpilogueFwdINS6_IJS8_S8_S9_EEENS6_IJNS7_ILi1EEESH_SH_EEESB_SD_Li128ELb1ELb1ELb0ELb0EEENS1_19SingleTileSchedulerILb1ELb0ELb1ELi128EEEEEEEEEvNT_6ParamsE --------------------------
	.section	.nv.constant0._ZN7cutlass13device_kernelIN5flash19enable_sm80_to_sm89INS1_16FlashAttnFwdSm80INS1_25CollectiveMainloopFwdSm80ILi4ELi1ELb0EN4cute5tupleIJNS5_1CILi128EEENS7_ILi64EEES8_EEELi128ENS_6half_tEfNS_4arch4Sm80ELb0ELb0ELb1ELb1ELb0ELb1ELb1ELb0EEENS1_21CollectiveEpilogueFwdINS6_IJS8_S8_S9_EEENS6_IJNS7_ILi1EEESH_SH_EEESB_SD_Li128ELb1ELb1ELb0ELb0EEENS1_19SingleTileSchedulerILb1ELb0ELb1ELi128EEEEEEEEEvNT_6ParamsE,"a",@progbits
	.sectionflags	@""
	.align	4
.nv.constant0._ZN7cutlass13device_kernelIN5flash19enable_sm80_to_sm89INS1_16FlashAttnFwdSm80INS1_25CollectiveMainloopFwdSm80ILi4ELi1ELb0EN4cute5tupleIJNS5_1CILi128EEENS7_ILi64EEES8_EEELi128ENS_6half_tEfNS_4arch4Sm80ELb0ELb0ELb1ELb1ELb0ELb1ELb1ELb0EEENS1_21CollectiveEpilogueFwdINS6_IJS8_S8_S9_EEENS6_IJNS7_ILi1EEESH_SH_EEESB_SD_Li128ELb1ELb1ELb0ELb0EEENS1_19SingleTileSchedulerILb1ELb0ELb1ELi128EEEEEEEEEvNT_6ParamsE:
	.zero		1576


//--------------------- .nv.constant0._ZN7cutlass13device_kernelIN5flash19enable_sm80_to_sm89INS1_16FlashAttnFwdSm80INS1_25CollectiveMainloopFwdSm80ILi4ELi1ELb0EN4cute5tupleIJNS5_1CILi128EEENS7_ILi48EEES8_EEELi128ENS_6half_tEfNS_4arch4Sm80ELb0ELb1ELb1ELb0ELb0ELb0ELb1ELb0EEENS1_21CollectiveEpilogueFwdINS6_IJS8_S8_S9_EEENS6_IJNS7_ILi1EEESH_SH_EEESB_SD_Li128ELb0ELb1ELb0ELb0EEENS1_19SingleTileSchedulerILb0ELb0ELb1ELi128EEEEEEEEEvNT_6ParamsE --------------------------
	.section	.nv.constant0._ZN7cutlass13device_kernelIN5flash19enable_sm80_to_sm89INS1_16FlashAttnFwdSm80INS1_25CollectiveMainloopFwdSm80ILi4ELi1ELb0EN4cute5tupleIJNS5_1CILi128EEENS7_ILi48EEES8_EEELi128ENS_6half_tEfNS_4arch4Sm80ELb0ELb1ELb1ELb0ELb0ELb0ELb1ELb0EEENS1_21CollectiveEpilogueFwdINS6_IJS8_S8_S9_EEENS6_IJNS7_ILi1EEESH_SH_EEESB_SD_Li128ELb0ELb1ELb0ELb0EEENS1_19SingleTileSchedulerILb0ELb0ELb1ELi128EEEEEEEEEvNT_6ParamsE,"a",@progbits
	.sectionflags	@""
	.align	4
.nv.constant0._ZN7cutlass13device_kernelIN5flash19enable_sm80_to_sm89INS1_16FlashAttnFwdSm80INS1_25CollectiveMainloopFwdSm80ILi4ELi1ELb0EN4cute5tupleIJNS5_1CILi128EEENS7_ILi48EEES8_EEELi128ENS_6half_tEfNS_4arch4Sm80ELb0ELb1ELb1ELb0ELb0ELb0ELb1ELb0EEENS1_21CollectiveEpilogueFwdINS6_IJS8_S8_S9_EEENS6_IJNS7_ILi1EEESH_SH_EEESB_SD_Li128ELb0ELb1ELb0ELb0EEENS1_19SingleTileSchedulerILb0ELb0ELb1ELi128EEEEEEEEEvNT_6ParamsE:
	.zero		1576


//--------------------- .nv.constant0._ZN7cutlass13device_kernelIN5flash19enable_sm80_to_sm89INS1_16FlashAttnFwdSm80INS1_25CollectiveMainloopFwdSm80ILi4ELi1ELb0EN4cute5tupleIJNS5_1CILi128EEENS7_ILi48EEES8_EEELi128ENS_6half_tEfNS_4arch4Sm80ELb0ELb1ELb1ELb1ELb0ELb0ELb1ELb0EEENS1_21CollectiveEpilogueFwdINS6_IJS8_S8_S9_EEENS6_IJNS7_ILi1EEESH_SH_EEESB_SD_Li128ELb1ELb1ELb0ELb0EEENS1_19SingleTileSchedulerILb1ELb0ELb1ELi128EEEEEEEEEvNT_6ParamsE --------------------------
	.section	.nv.constant0._ZN7cutlass13device_kernelIN5flash19enable_sm80_to_sm89INS1_16FlashAttnFwdSm80INS1_25CollectiveMainloopFwdSm80ILi4ELi1ELb0EN4cute5tupleIJNS5_1CILi128EEENS7_ILi48EEES8_EEELi128ENS_6half_tEfNS_4arch4Sm80ELb0ELb1ELb1ELb1ELb0ELb0ELb1ELb0EEENS1_21CollectiveEpilogueFwdINS6_IJS8_S8_S9_EEENS6_IJNS7_ILi1EEESH_SH_EEESB_SD_Li128ELb1ELb1ELb0ELb0EEENS1_19SingleTileSchedulerILb1ELb0ELb1ELi128EEEEEEEEEvNT_6ParamsE,"a",@progbits
	.sectionflags	@""
	.align	4
.nv.constant0._ZN7cutlass13device_kernelIN5flash19enable_sm80_to_sm89INS1_16FlashAttnFwdSm80INS1_25CollectiveMainloopFwdSm80ILi4ELi1ELb0EN4cute5tupleIJNS5_1CILi128EEENS7_ILi48EEES8_EEELi128ENS_6half_tEfNS_4arch4Sm80ELb0ELb1ELb1ELb1ELb0ELb0ELb1ELb0EEENS1_21CollectiveEpilogueFwdINS6_IJS8_S8_S9_EEENS6_IJNS7_ILi1EEESH_SH_EEESB_SD_Li128ELb1ELb1ELb0ELb0EEENS1_19SingleTileSchedulerILb1ELb0ELb1ELi128EEEEEEEEEvNT_6ParamsE:
	.zero		1576


//--------------------- .nv.constant0._ZN7cutlass13device_kernelIN5flash19enable_sm80_to_sm89INS1_16FlashAttnFwdSm80INS1_25CollectiveMainloopFwdSm80ILi4ELi1ELb0EN4cute5tupleIJNS5_1CILi128EEENS7_ILi48EEES8_EEELi128ENS_6half_tEfNS_4arch4Sm80ELb0ELb1ELb1ELb1ELb0ELb1ELb1ELb0EEENS1_21CollectiveEpilogueFwdINS6_IJS8_S8_S9_EEENS6_IJNS7_ILi1EEESH_SH_EEESB_SD_Li128ELb1ELb1ELb0ELb0EEENS1_19SingleTileSchedulerILb1ELb0ELb1ELi128EEEEEEEEEvNT_6ParamsE --------------------------
	.section	.nv.constant0._ZN7cutlass13device_kernelIN5flash19enable_sm80_to_sm89INS1_16FlashAttnFwdSm80INS1_25CollectiveMainloopFwdSm80ILi4ELi1ELb0EN4cute5tupleIJNS5_1CILi128EEENS7_ILi48EEES8_EEELi128ENS_6half_tEfNS_4arch4Sm80ELb0ELb1ELb1ELb1ELb0ELb1ELb1ELb0EEENS1_21CollectiveEpilogueFwdINS6_IJS8_S8_S9_EEENS6_IJNS7_ILi1EEESH_SH_EEESB_SD_Li128ELb1ELb1ELb0ELb0EEENS1_19SingleTileSchedulerILb1ELb0ELb1ELi128EEEEEEEEEvNT_6ParamsE,"a",@progbits
	.sectionflags	@""
	.align	4
.nv.constant0._ZN7cutlass13device_kernelIN5flash19enable_sm80_to_sm89INS1_16FlashAttnFwdSm80INS1_25CollectiveMainloopFwdSm80ILi4ELi1ELb0EN4cute5tupleIJNS5_1CILi128EEENS7_ILi48EEES8_EEELi128ENS_6half_tEfNS_4arch4Sm80ELb0ELb1ELb1ELb1ELb0ELb1ELb1ELb0EEENS1_21CollectiveEpilogueFwdINS6_IJS8_S8_S9_EEENS6_IJNS7_ILi1EEESH_SH_EEESB_SD_Li128ELb1ELb1ELb0ELb0EEENS1_19SingleTileSchedulerILb1ELb0ELb1ELi128EEEEEEEEEvNT_6ParamsE:
	.zero		1576


//--------------------- .nv.constant0._ZN7cutlass13device_kernelIN5flash19enable_sm80_to_sm89INS1_16FlashAttnFwdSm80INS1_25CollectiveMainloopFwdSm80ILi4ELi1ELb0EN4cute5tupleIJNS5_1CILi128EEENS7_ILi64EEES8_EEELi128ENS_6half_tEfNS_4arch4Sm80ELb1ELb0ELb1ELb0ELb0ELb0ELb1ELb0EEENS1_21CollectiveEpilogueFwdINS6_IJS8_S8_S9_EEENS6_IJNS7_ILi1EEESH_SH_EEESB_SD_Li128ELb0ELb1ELb0ELb0EEENS1_30DynamicPersistentTileSchedulerILi128ELi128ELb0ELb1ELb0EEEEEEEEEvNT_6ParamsE --------------------------
	.section	.nv.constant0._ZN7cutlass13device_kernelIN5flash19enable_sm80_to_sm89INS1_16FlashAttnFwdSm80INS1_25CollectiveMainloopFwdSm80ILi4ELi1ELb0EN4cute5tupleIJNS5_1CILi128EEENS7_ILi64EEES8_EEELi128ENS_6half_tEfNS_4arch4Sm80ELb1ELb0ELb1ELb0ELb0ELb0ELb1ELb0EEENS1_21CollectiveEpilogueFwdINS6_IJS8_S8_S9_EEENS6_IJNS7_ILi1EEESH_SH_EEESB_SD_Li128ELb0ELb1ELb0ELb0EEENS1_30DynamicPersistentTileSchedulerILi128ELi128ELb0ELb1ELb0EEEEEEEEEvNT_6ParamsE,"a",@progbits
	.sectionflags	@""
	.align	4
.nv.constant0._ZN7cutlass13device_kernelIN5flash19enable_sm80_to_sm89INS1_16FlashAttnFwdSm80INS1_25CollectiveMainloopFwdSm80ILi4ELi1ELb0EN4cute5tupleIJNS5_1CILi128EEENS7_ILi64EEES8_EEELi128ENS_6half_tEfNS_4arch4Sm80ELb1ELb0ELb1ELb0ELb0ELb0ELb1ELb0EEENS1_21CollectiveEpilogueFwdINS6_IJS8_S8_S9_EEENS6_IJNS7_ILi1EEESH_SH_EEESB_SD_Li128ELb0ELb1ELb0ELb0EEENS1_30DynamicPersistentTileSchedulerILi128ELi128ELb0ELb1ELb0EEEEEEEEEvNT_6ParamsE:
	.zero		1592


//--------------------- .nv.constant0._ZN7cutlass13device_kernelIN5flash19enable_sm80_to_sm89INS1_16FlashAttnFwdSm80INS1_25CollectiveMainloopFwdSm80ILi4ELi1ELb0EN4cute5tupleIJNS5_1CILi128EEENS7_ILi64EEES8_EEELi128ENS_6half_tEfNS_4arch4Sm80ELb1ELb0ELb1ELb1ELb0ELb0ELb1ELb0EEENS1_21CollectiveEpilogueFwdINS6_IJS8_S8_S9_EEENS6_IJNS7_ILi1EEESH_SH_EEESB_SD_Li128ELb1ELb1ELb0ELb0EEENS1_19SingleTileSchedulerILb1ELb0ELb1ELi128EEEEEEEEEvNT_6ParamsE --------------------------
	.section	.nv.constant0._ZN7cutlass13device_kernelIN5flash19enable_sm80_to_sm89INS1_16FlashAttnFwdSm80INS1_25CollectiveMainloopFwdSm80ILi4ELi1ELb0EN4cute5tupleIJNS5_1CILi128EEENS7_ILi64EEES8_EEELi128ENS_6half_tEfNS_4arch4Sm80ELb1ELb0ELb1ELb1ELb0ELb0ELb1ELb0EEENS1_21CollectiveEpilogueFwdINS6_IJS8_S8_S9_EEENS6_IJNS7_ILi1EEESH_SH_EEESB_SD_Li128ELb1ELb1ELb0ELb0EEENS1_19SingleTileSchedulerILb1ELb0ELb1ELi128EEEEEEEEEvNT_6ParamsE,"a",@progbits
	.sectionflags	@""
	.align	4
.nv.constant0._ZN7cutlass13device_kernelIN5flash19enable_sm80_to_sm89INS1_16FlashAttnFwdSm80INS1_25CollectiveMainloopFwdSm80ILi4ELi1ELb0EN4cute5tupleIJNS5_1CILi128EEENS7_ILi64EEES8_EEELi128ENS_6half_tEfNS_4arch4Sm80ELb1ELb0ELb1ELb1ELb0ELb0ELb1ELb0EEENS1_21CollectiveEpilogueFwdINS6_IJS8_S8_S9_EEENS6_IJNS7_ILi1EEESH_SH_EEESB_SD_Li128ELb1ELb1ELb0ELb0EEENS1_19SingleTileSchedulerILb1ELb0ELb1ELi128EEEEEEEEEvNT_6ParamsE:
	.zero		1576


//--------------------- .nv.constant0._ZN7cutlass13device_kernelIN5flash19enable_sm80_to_sm89INS1_16FlashAttnFwdSm80INS1_25CollectiveMainloopFwdSm80ILi4ELi1ELb0EN4cute5tupleIJNS5_1CILi128EEENS7_ILi64EEES8_EEELi128ENS_6half_tEfNS_4arch4Sm80ELb1ELb0ELb1ELb1ELb0ELb1ELb1ELb0EEENS1_21CollectiveEpilogueFwdINS6_IJS8_S8_S9_EEENS6_IJNS7_ILi1EEESH_SH_EEESB_SD_Li128ELb1ELb1ELb0ELb0EEENS1_19SingleTileSchedulerILb1ELb0ELb1ELi128EEEEEEEEEvNT_6ParamsE --------------------------
	.section	.nv.constant0._ZN7cutlass13device_kernelIN5flash19enable_sm80_to_sm89INS1_16FlashAttnFwdSm80INS1_25CollectiveMainloopFwdSm80ILi4ELi1ELb0EN4cute5tupleIJNS5_1CILi128EEENS7_ILi64EEES8_EEELi128ENS_6half_tEfNS_4arch4Sm80ELb1ELb0ELb1ELb1ELb0ELb1ELb1ELb0EEENS1_21CollectiveEpilogueFwdINS6_IJS8_S8_S9_EEENS6_IJNS7_ILi1EEESH_SH_EEESB_SD_Li128ELb1ELb1ELb0ELb0EEENS1_19SingleTileSchedulerILb1ELb0ELb1ELi128EEEEEEEEEvNT_6ParamsE,"a",@progbits
	.sectionflags	@""
	.align	4
.nv.constant0._ZN7cutlass13device_kernelIN5flash19enable_sm80_to_sm89INS1_16FlashAttnFwdSm80INS1_25CollectiveMainloopFwdSm80ILi4ELi1ELb0EN4cute5tupleIJNS5_1CILi128EEENS7_ILi64EEES8_EEELi128ENS_6half_tEfNS_4arch4Sm80ELb1ELb0ELb1ELb1ELb0ELb1ELb1ELb0EEENS1_21CollectiveEpilogueFwdINS6_IJS8_S8_S9_EEENS6_IJNS7_ILi1EEESH_SH_EEESB_SD_Li128ELb1ELb1ELb0ELb0EEENS1_19SingleTileSchedulerILb1ELb0ELb1ELi128EEEEEEEEEvNT_6ParamsE:
	.zero		1576


//--------------------- .nv.constant0._ZN7cutlass13device_kernelIN5flash19enable_sm80_to_sm89INS1_16FlashAttnFwdSm80INS1_25CollectiveMainloopFwdSm80ILi8ELi1ELb1EN4cute5tupleIJNS5_1CILi128EEES8_S8_EEELi128ENS_6half_tEfNS_4arch4Sm80ELb0ELb0ELb0ELb0ELb0ELb0ELb1ELb0EEENS1_21CollectiveEpilogueFwdIS9_NS6_IJNS7_ILi1EEESF_SF_EEESA_SC_Li256ELb0ELb1ELb0ELb0EEENS1_19SingleTileSchedulerILb0ELb0ELb1ELi128EEEEEEEEEvNT_6ParamsE --------------------------
	.section	.nv.constant0._ZN7cutlass13device_kernelIN5flash19enable_sm80_to_sm89INS1_16FlashAttnFwdSm80INS1_25CollectiveMainloopFwdSm80ILi8ELi1ELb1EN4cute5tupleIJNS5_1CILi128EEES8_S8_EEELi128ENS_6half_tEfNS_4arch4Sm80ELb0ELb0ELb0ELb0ELb0ELb0ELb1ELb0EEENS1_21CollectiveEpilogueFwdIS9_NS6_IJNS7_ILi1EEESF_SF_EEESA_SC_Li256ELb0ELb1ELb0ELb0EEENS1_19SingleTileSchedulerILb0ELb0ELb1ELi128EEEEEEEEEvNT_6ParamsE,"a",@progbits
	.sectionflags	@""
	.align	4
.nv.constant0._ZN7cutlass13device_kernelIN5flash19enable_sm80_to_sm89INS1_16FlashAttnFwdSm80INS1_25CollectiveMainloopFwdSm80ILi8ELi1ELb1EN4cute5tupleIJNS5_1CILi128EEES8_S8_EEELi128ENS_6half_tEfNS_4arch4Sm80ELb0ELb0ELb0ELb0ELb0ELb0ELb1ELb0EEENS1_21CollectiveEpilogueFwdIS9_NS6_IJNS7_ILi1EEESF_SF_EEESA_SC_Li256ELb0ELb1ELb0ELb0EEENS1_19SingleTileSchedulerILb0ELb0ELb1ELi128EEEEEEEEEvNT_6ParamsE:
	.zero		1576


//--------------------- .nv.constant0._ZN7cutlass13device_kernelIN5flash19enable_sm80_to_sm89INS1_16FlashAttnFwdSm80INS1_25CollectiveMainloopFwdSm80ILi8ELi1ELb1EN4cute5tupleIJNS5_1CILi128EEES8_S8_EEELi128ENS_6half_tEfNS_4arch4Sm80ELb0ELb0ELb0ELb1ELb0ELb0ELb1ELb0EEENS1_21CollectiveEpilogueFwdIS9_NS6_IJNS7_ILi1EEESF_SF_EEESA_SC_Li256ELb1ELb1ELb0ELb0EEENS1_19SingleTileSchedulerILb1ELb0ELb1ELi128EEEEEEEEEvNT_6ParamsE --------------------------
	.section	.nv.constant0._ZN7cutlass13device_kernelIN5flash19enable_sm80_to_sm89INS1_16FlashAttnFwdSm80INS1_25CollectiveMainloopFwdSm80ILi8ELi1ELb1EN4cute5tupleIJNS5_1CILi128EEES8_S8_EEELi128ENS_6half_tEfNS_4arch4Sm80ELb0ELb0ELb0ELb1ELb0ELb0ELb1ELb0EEENS1_21CollectiveEpilogueFwdIS9_NS6_IJNS7_ILi1EEESF_SF_EEESA_SC_Li256ELb1ELb1ELb0ELb0EEENS1_19SingleTileSchedulerILb1ELb0ELb1ELi128EEEEEEEEEvNT_6ParamsE,"a",@progbits
	.sectionflags	@""
	.align	4
.nv.constant0._ZN7cutlass13device_kernelIN5flash19enable_sm80_to_sm89INS1_16FlashAttnFwdSm80INS1_25CollectiveMainloopFwdSm80ILi8ELi1ELb1EN4cute5tupleIJNS5_1CILi128EEES8_S8_EEELi128ENS_6half_tEfNS_4arch4Sm80ELb0ELb0ELb0ELb1ELb0ELb0ELb1ELb0EEENS1_21CollectiveEpilogueFwdIS9_NS6_IJNS7_ILi1EEESF_SF_EEESA_SC_Li256ELb1ELb1ELb0ELb0EEENS1_19SingleTileSchedulerILb1ELb0ELb1ELi128EEEEEEEEEvNT_6ParamsE:
	.zero		1576


//--------------------- .nv.constant0._ZN7cutlass13device_kernelIN5flash19enable_sm80_to_sm89INS1_16FlashAttnFwdSm80INS1_25CollectiveMainloopFwdSm80ILi8ELi1ELb1EN4cute5tupleIJNS5_1CILi128EEES8_S8_EEELi128ENS_6half_tEfNS_4arch4Sm80ELb0ELb0ELb0ELb1ELb0ELb1ELb1ELb0EEENS1_21CollectiveEpilogueFwdIS9_NS6_IJNS7_ILi1EEESF_SF_EEESA_SC_Li256ELb1ELb1ELb0ELb0EEENS1_19SingleTileSchedulerILb1ELb0ELb1ELi128EEEEEEEEEvNT_6ParamsE --------------------------
	.section	.nv.constant0._ZN7cutlass13device_kernelIN5flash19enable_sm80_to_sm89INS1_16FlashAttnFwdSm80INS1_25CollectiveMainloopFwdSm80ILi8ELi1ELb1EN4cute5tupleIJNS5_1CILi128EEES8_S8_EEELi128ENS_6half_tEfNS_4arch4Sm80ELb0ELb0ELb0ELb1ELb0ELb1ELb1ELb0EEENS1_21CollectiveEpilogueFwdIS9_NS6_IJNS7_ILi1EEESF_SF_EEESA_SC_Li256ELb1ELb1ELb0ELb0EEENS1_19SingleTileSchedulerILb1ELb0ELb1ELi128EEEEEEEEEvNT_6ParamsE,"a",@progbits
	.sectionflags	@""
	.align	4
.nv.constant0._ZN7cutlass13device_kernelIN5flash19enable_sm80_to_sm89INS1_16FlashAttnFwdSm80INS1_25CollectiveMainloopFwdSm80ILi8ELi1ELb1EN4cute5tupleIJNS5_1CILi128EEES8_S8_EEELi128ENS_6half_tEfNS_4arch4Sm80ELb0ELb0ELb0ELb1ELb0ELb1ELb1ELb0EEENS1_21CollectiveEpilogueFwdIS9_NS6_IJNS7_ILi1EEESF_SF_EEESA_SC_Li256ELb1ELb1ELb0ELb0EEENS1_19SingleTileSchedulerILb1ELb0ELb1ELi128EEEEEEEEEvNT_6ParamsE:
	.zero		1576


//--------------------- .nv.constant0._ZN7cutlass13device_kernelIN5flash19enable_sm80_to_sm89INS1_16FlashAttnFwdSm80INS1_25CollectiveMainloopFwdSm80ILi8ELi1ELb1EN4cute5tupleIJNS5_1CILi128EEENS7_ILi96EEES8_EEELi128ENS_6half_tEfNS_4arch4Sm80ELb0ELb1ELb0ELb0ELb0ELb0ELb1ELb0EEENS1_21CollectiveEpilogueFwdINS6_IJS8_S8_S9_EEENS6_IJNS7_ILi1EEESH_SH_EEESB_SD_Li256ELb0ELb1ELb0ELb0EEENS1_19SingleTileSchedulerILb0ELb0ELb1ELi128EEEEEEEEEvNT_6ParamsE --------------------------
	.section	.nv.constant0._ZN7cutlass13device_kernelIN5flash19enable_sm80_to_sm89INS1_16FlashAttnFwdSm80INS1_25CollectiveMainloopFwdSm80ILi8ELi1ELb1EN4cute5tupleIJNS5_1CILi128EEENS7_ILi96EEES8_EEELi128ENS_6half_tEfNS_4arch4Sm80ELb0ELb1ELb0ELb0ELb0ELb0ELb1ELb0EEENS1_21CollectiveEpilogueFwdINS6_IJS8_S8_S9_EEENS6_IJNS7_ILi1EEESH_SH_EEESB_SD_Li256ELb0ELb1ELb0ELb0EEENS1_19SingleTileSchedulerILb0ELb0ELb1ELi128EEEEEEEEEvNT_6ParamsE,"a",@progbits
	.sectionflags	@""
	.align	4
.nv.constant0._ZN7cutlass13device_kernelIN5flash19enable_sm80_to_sm89INS1_16FlashAttnFwdSm80INS1_25CollectiveMainloopFwdSm80ILi8ELi1ELb1EN4cute5tupleIJNS5_1CILi128EEENS7_ILi96EEES8_EEELi128ENS_6half_tEfNS_4arch4Sm80ELb0ELb1ELb0ELb0ELb0ELb0ELb1ELb0EEENS1_21CollectiveEpilogueFwdINS6_IJS8_S8_S9_EEENS6_IJNS7_ILi1EEESH_SH_EEESB_SD_Li256ELb0ELb1ELb0ELb0EEENS1_19SingleTileSchedulerILb0ELb0ELb1ELi128EEEEEEEEEvNT_6ParamsE:
	.zero		1576


//--------------------- .nv.constant0._ZN7cutlass13device_kernelIN5flash19enable_sm80_to_sm89INS1_16FlashAttnFwdSm80INS1_25CollectiveMainloopFwdSm80ILi8ELi1ELb1EN4cute5tupleIJNS5_1CILi128EEENS7_ILi96EEES8_EEELi128ENS_6half_tEfNS_4arch4Sm80ELb0ELb1ELb0ELb1ELb0ELb0ELb1ELb0EEENS1_21CollectiveEpilogueFwdINS6_IJS8_S8_S9_EEENS6_IJNS7_ILi1EEESH_SH_EEESB_SD_Li256ELb1ELb1ELb0ELb0EEENS1_19SingleTileSchedulerILb1ELb0ELb1ELi128EEEEEEEEEvNT_6ParamsE --------------------------
	.section	.nv.constant0._ZN7cutlass13device_kernelIN5flash19enable_sm80_to_sm89INS1_16FlashAttnFwdSm80INS1_25CollectiveMainloopFwdSm80ILi8ELi1ELb1EN4cute5tupleIJNS5_1CILi128EEENS7_ILi96EEES8_EEELi128ENS_6half_tEfNS_4arch4Sm80ELb0ELb1ELb0ELb1ELb0ELb0ELb1ELb0EEENS1_21CollectiveEpilogueFwdINS6_IJS8_S8_S9_EEENS6_IJNS7_ILi1EEESH_SH_EEESB_SD_Li256ELb1ELb1ELb0ELb0EEENS1_19SingleTileSchedulerILb1ELb0ELb1ELi128EEEEEEEEEvNT_6ParamsE,"a",@progbits
	.sectionflags	@""
	.align	4
.nv.constant0._ZN7cutlass13device_kernelIN5flash19enable_sm80_to_sm89INS1_16FlashAttnFwdSm80INS1_25CollectiveMainloopFwdSm80ILi8ELi1ELb1EN4cute5tupleIJNS5_1CILi128EEENS7_ILi96EEES8_EEELi128ENS_6half_tEfNS_4arch4Sm80ELb0ELb1ELb0ELb1ELb0ELb0ELb1ELb0EEENS1_21CollectiveEpilogueFwdINS6_IJS8_S8_S9_EEENS6_IJNS7_ILi1EEESH_SH_EEESB_SD_Li256ELb1ELb1ELb0ELb0EEENS1_19SingleTileSchedulerILb1ELb0ELb1ELi128EEEEEEEEEvNT_6ParamsE:
	.zero		1576


//--------------------- .nv.constant0._ZN7cutlass13device_kernelIN5flash19enable_sm80_to_sm89INS1_16FlashAttnFwdSm80INS1_25CollectiveMainloopFwdSm80ILi8ELi1ELb1EN4cute5tupleIJNS5_1CILi128EEENS7_ILi96EEES8_EEELi128ENS_6half_tEfNS_4arch4Sm80ELb0ELb1ELb0ELb1ELb0ELb1ELb1ELb0EEENS1_21CollectiveEpilogueFwdINS6_IJS8_S8_S9_EEENS6_IJNS7_ILi1EEESH_SH_EEESB_SD_Li256ELb1ELb1ELb0ELb0EEENS1_19SingleTileSchedulerILb1ELb0ELb1ELi128EEEEEEEEEvNT_6ParamsE --------------------------
	.section	.nv.constant0._ZN7cutlass13device_kernelIN5flash19enable_sm80_to_sm89INS1_16FlashAttnFwdSm80INS1_25CollectiveMainloopFwdSm80ILi8ELi1ELb1EN4cute5tupleIJNS5_1CILi128EEENS7_ILi96EEES8_EEELi128ENS_6half_tEfNS_4arch4Sm80ELb0ELb1ELb0ELb1ELb0ELb1ELb1ELb0EEENS1_21CollectiveEpilogueFwdINS6_IJS8_S8_S9_EEENS6_IJNS7_ILi1EEESH_SH_EEESB_SD_Li256ELb1ELb1ELb0ELb0EEENS1_19SingleTileSchedulerILb1ELb0ELb1ELi128EEEEEEEEEvNT_6ParamsE,"a",@progbits
	.sectionflags	@""
	.align	4
.nv.constant0._ZN7cutlass13device_kernelIN5flash19enable_sm80_to_sm89INS1_16FlashAttnFwdSm80INS1_25CollectiveMainloopFwdSm80ILi8ELi1ELb1EN4cute5tupleIJNS5_1CILi128EEENS7_ILi96EEES8_EEELi128ENS_6half_tEfNS_4arch4Sm80ELb0ELb1ELb0ELb1ELb0ELb1ELb1ELb0EEENS1_21CollectiveEpilogueFwdINS6_IJS8_S8_S9_EEENS6_IJNS7_ILi1EEESH_SH_EEESB_SD_Li256ELb1ELb1ELb0ELb0EEENS1_19SingleTileSchedulerILb1ELb0ELb1ELi128EEEEEEEEEvNT_6ParamsE:
	.zero		1576


//--------------------- .nv.constant0._ZN7cutlass13device_kernelIN5flash19enable_sm80_to_sm89INS1_16FlashAttnFwdSm80INS1_25CollectiveMainloopFwdSm80ILi8ELi1ELb1EN4cute5tupleIJNS5_1CILi128EEES8_S8_EEELi128ENS_6half_tEfNS_4arch4Sm80ELb1ELb0ELb0ELb0ELb0ELb0ELb1ELb0EEENS1_21CollectiveEpilogueFwdIS9_NS6_IJNS7_ILi1EEESF_SF_EEESA_SC_Li256ELb0ELb1ELb0ELb0EEENS1_30DynamicPersistentTileSchedulerILi256ELi256ELb0ELb1ELb0EEEEEEEEEvNT_6ParamsE --------------------------
	.section	.nv.constant0._ZN7cutlass13device_kernelIN5flash19enable_sm80_to_sm89INS1_16FlashAttnFwdSm80INS1_25CollectiveMainloopFwdSm80ILi8ELi1ELb1EN4cute5tupleIJNS5_1CILi128EEES8_S8_EEELi128ENS_6half_tEfNS_4arch4Sm80ELb1ELb0ELb0ELb0ELb0ELb0ELb1ELb0EEENS1_21CollectiveEpilogueFwdIS9_NS6_IJNS7_ILi1EEESF_SF_EEESA_SC_Li256ELb0ELb1ELb0ELb0EEENS1_30DynamicPersistentTileSchedulerILi256ELi256ELb0ELb1ELb0EEEEEEEEEvNT_6ParamsE,"a",@progbits
	.sectionflags	@""
	.align	4
.nv.constant0._ZN7cutlass13device_kernelIN5flash19enable_sm80_to_sm89INS1_16FlashAttnFwdSm80INS1_25CollectiveMainloopFwdSm80ILi8ELi1ELb1EN4cute5tupleIJNS5_1CILi128EEES8_S8_EEELi128ENS_6half_tEfNS_4arch4Sm80ELb1ELb0ELb0ELb0ELb0ELb0ELb1ELb0EEENS1_21CollectiveEpilogueFwdIS9_NS6_IJNS7_ILi1EEESF_SF_EEESA_SC_Li256ELb0ELb1ELb0ELb0EEENS1_30DynamicPersistentTileSchedulerILi256ELi256ELb0ELb1ELb0EEEEEEEEEvNT_6ParamsE:
	.zero		1592


//--------------------- .nv.constant0._ZN7cutlass13device_kernelIN5flash19enable_sm80_to_sm89INS1_16FlashAttnFwdSm80INS1_25CollectiveMainloopFwdSm80ILi8ELi1ELb1EN4cute5tupleIJNS5_1CILi128EEES8_S8_EEELi128ENS_6half_tEfNS_4arch4Sm80ELb1ELb0ELb0ELb1ELb0ELb0ELb1ELb0EEENS1_21CollectiveEpilogueFwdIS9_NS6_IJNS7_ILi1EEESF_SF_EEESA_SC_Li256ELb1ELb1ELb0ELb0EEENS1_19SingleTileSchedulerILb1ELb0ELb1ELi128EEEEEEEEEvNT_6ParamsE --------------------------
	.section	.nv.constant0._ZN7cutlass13device_kernelIN5flash19enable_sm80_to_sm89INS1_16FlashAttnFwdSm80INS1_25CollectiveMainloopFwdSm80ILi8ELi1ELb1EN4cute5tupleIJNS5_1CILi128EEES8_S8_EEELi128ENS_6half_tEfNS_4arch4Sm80ELb1ELb0ELb0ELb1ELb0ELb0ELb1ELb0EEENS1_21CollectiveEpilogueFwdIS9_NS6_IJNS7_ILi1EEESF_SF_EEESA_SC_Li256ELb1ELb1ELb0ELb0EEENS1_19SingleTileSchedulerILb1ELb0ELb1ELi128EEEEEEEEEvNT_6ParamsE,"a",@progbits
	.sectionflags	@""
	.align	4
.nv.constant0._ZN7cutlass13device_kernelIN5flash19enable_sm80_to_sm89INS1_16FlashAttnFwdSm80INS1_25CollectiveMainloopFwdSm80ILi8ELi1ELb1EN4cute5tupleIJNS5_1CILi128EEES8_S8_EEELi128ENS_6half_tEfNS_4arch4Sm80ELb1ELb0ELb0ELb1ELb0ELb0ELb1ELb0EEENS1_21CollectiveEpilogueFwdIS9_NS6_IJNS7_ILi1EEESF_SF_EEESA_SC_Li256ELb1ELb1ELb0ELb0EEENS1_19SingleTileSchedulerILb1ELb0ELb1ELi128EEEEEEEEEvNT_6ParamsE:
	.zero		1576


//--------------------- .nv.constant0._ZN7cutlass13device_kernelIN5flash19enable_sm80_to_sm89INS1_16FlashAttnFwdSm80INS1_25CollectiveMainloopFwdSm80ILi8ELi1ELb1EN4cute5tupleIJNS5_1CILi128EEES8_S8_EEELi128ENS_6half_tEfNS_4arch4Sm80ELb1ELb0ELb0ELb1ELb0ELb1ELb1ELb0EEENS1_21CollectiveEpilogueFwdIS9_NS6_IJNS7_ILi1EEESF_SF_EEESA_SC_Li256ELb1ELb1ELb0ELb0EEENS1_19SingleTileSchedulerILb1ELb0ELb1ELi128EEEEEEEEEvNT_6ParamsE --------------------------
	.section	.nv.constant0._ZN7cutlass13device_kernelIN5flash19enable_sm80_to_sm89INS1_16FlashAttnFwdSm80INS1_25CollectiveMainloopFwdSm80ILi8ELi1ELb1EN4cute5tupleIJNS5_1CILi128EEES8_S8_EEELi128ENS_6half_tEfNS_4arch4Sm80ELb1ELb0ELb0ELb1ELb0ELb1ELb1ELb0EEENS1_21CollectiveEpilogueFwdIS9_NS6_IJNS7_ILi1EEESF_SF_EEESA_SC_Li256ELb1ELb1ELb0ELb0EEENS1_19SingleTileSchedulerILb1ELb0ELb1ELi128EEEEEEEEEvNT_6ParamsE,"a",@progbits
	.sectionflags	@""
	.align	4
.nv.constant0._ZN7cutlass13device_kernelIN5flash19enable_sm80_to_sm89INS1_16FlashAttnFwdSm80INS1_25CollectiveMainloopFwdSm80ILi8ELi1ELb1EN4cute5tupleIJNS5_1CILi128EEES8_S8_EEELi128ENS_6half_tEfNS_4arch4Sm80ELb1ELb0ELb0ELb1ELb0ELb1ELb1ELb0EEENS1_21CollectiveEpilogueFwdIS9_NS6_IJNS7_ILi1EEESF_SF_EEESA_SC_Li256ELb1ELb1ELb0ELb0EEENS1_19SingleTileSchedulerILb1ELb0ELb1ELi128EEEEEEEEEvNT_6ParamsE:
	.zero		1576


//--------------------- .nv.constant0._ZN7cutlass13device_kernelIN5flash19enable_sm80_to_sm89INS1_16FlashAttnFwdSm80INS1_25CollectiveMainloopFwdSm80ILi4ELi1ELb0EN4cute5tupleIJNS5_1CILi128EEENS7_ILi64EEES8_EEELi128ENS_6half_tEfNS_4arch4Sm80ELb0ELb0ELb0ELb0ELb0ELb0ELb1ELb0EEENS1_21CollectiveEpilogueFwdINS6_IJS8_S8_S9_EEENS6_IJNS7_ILi1EEESH_SH_EEESB_SD_Li128ELb0ELb1ELb0ELb0EEENS1_19SingleTileSchedulerILb0ELb0ELb1ELi128EEEEEEEEEvNT_6ParamsE --------------------------
	.section	.nv.constant0._ZN7cutlass13device_kernelIN5flash19enable_sm80_to_sm89INS1_16FlashAttnFwdSm80INS1_25CollectiveMainloopFwdSm80ILi4ELi1ELb0EN4cute5tupleIJNS5_1CILi128EEENS7_ILi64EEES8_EEELi128ENS_6half_tEfNS_4arch4Sm80ELb0ELb0ELb0ELb0ELb0ELb0ELb1ELb0EEENS1_21CollectiveEpilogueFwdINS6_IJS8_S8_S9_EEENS6_IJNS7_ILi1EEESH_SH_EEESB_SD_Li128ELb0ELb1ELb0ELb0EEENS1_19SingleTileSchedulerILb0ELb0ELb1ELi128EEEEEEEEEvNT_6ParamsE,"a",@progbits
	.sectionflags	@""
	.align	4
.nv.constant0._ZN7cutlass13device_kernelIN5flash19enable_sm80_to_sm89INS1_16FlashAttnFwdSm80INS1_25CollectiveMainloopFwdSm80ILi4ELi1ELb0EN4cute5tupleIJNS5_1CILi128EEENS7_ILi64EEES8_EEELi128ENS_6half_tEfNS_4arch4Sm80ELb0ELb0ELb0ELb0ELb0ELb0ELb1ELb0EEENS1_21CollectiveEpilogueFwdINS6_IJS8_S8_S9_EEENS6_IJNS7_ILi1EEESH_SH_EEESB_SD_Li128ELb0ELb1ELb0ELb0EEENS1_19SingleTileSchedulerILb0ELb0ELb1ELi128EEEEEEEEEvNT_6ParamsE:
	.zero		1576


//--------------------- .nv.constant0._ZN7cutlass13device_kernelIN5flash19enable_sm80_to_sm89INS1_16FlashAttnFwdSm80INS1_25CollectiveMainloopFwdSm80ILi4ELi1ELb0EN4cute5tupleIJNS5_1CILi128EEENS7_ILi64EEES8_EEELi128ENS_6half_tEfNS_4arch4Sm80ELb0ELb0ELb0ELb1ELb0ELb0ELb1ELb0EEENS1_21CollectiveEpilogueFwdINS6_IJS8_S8_S9_EEENS6_IJNS7_ILi1EEESH_SH_EEESB_SD_Li128ELb1ELb1ELb0ELb0EEENS1_19SingleTileSchedulerILb1ELb0ELb1ELi128EEEEEEEEEvNT_6ParamsE --------------------------
	.section	.nv.constant0._ZN7cutlass13device_kernelIN5flash19enable_sm80_to_sm89INS1_16FlashAttnFwdSm80INS1_25CollectiveMainloopFwdSm80ILi4ELi1ELb0EN4cute5tupleIJNS5_1CILi128EEENS7_ILi64EEES8_EEELi128ENS_6half_tEfNS_4arch4Sm80ELb0ELb0ELb0ELb1ELb0ELb0ELb1ELb0EEENS1_21CollectiveEpilogueFwdINS6_IJS8_S8_S9_EEENS6_IJNS7_ILi1EEESH_SH_EEESB_SD_Li128ELb1ELb1ELb0ELb0EEENS1_19SingleTileSchedulerILb1ELb0ELb1ELi128EEEEEEEEEvNT_6ParamsE,"a",@progbits
	.sectionflags	@""
	.align	4
.nv.constant0._ZN7cutlass13device_kernelIN5flash19enable_sm80_to_sm89INS1_16FlashAttnFwdSm80INS1_25CollectiveMainloopFwdSm80ILi4ELi1ELb0EN4cute5tupleIJNS5_1CILi128EEENS7_ILi64EEES8_EEELi128ENS_6half_tEfNS_4arch4Sm80ELb0ELb0ELb0ELb1ELb0ELb0ELb1ELb0EEENS1_21CollectiveEpilogueFwdINS6_IJS8_S8_S9_EEENS6_IJNS7_ILi1EEESH_SH_EEESB_SD_Li128ELb1ELb1ELb0ELb0EEENS1_19SingleTileSchedulerILb1ELb0ELb1ELi128EEEEEEEEEvNT_6ParamsE:
	.zero		1576


//--------------------- .nv.constant0._ZN7cutlass13device_kernelIN5flash19enable_sm80_to_sm89INS1_16FlashAttnFwdSm80INS1_25CollectiveMainloopFwdSm80ILi4ELi1ELb0EN4cute5tupleIJNS5_1CILi128EEENS7_ILi64EEES8_EEELi128ENS_6half_tEfNS_4arch4Sm80ELb0ELb0ELb0ELb1ELb0ELb1ELb1ELb0EEENS1_21CollectiveEpilogueFwdINS6_IJS8_S8_S9_EEENS6_IJNS7_ILi1EEESH_SH_EEESB_SD_Li128ELb1ELb1ELb0ELb0EEENS1_19SingleTileSchedulerILb1ELb0ELb1ELi128EEEEEEEEEvNT_6ParamsE --------------------------
	.section	.nv.constant0._ZN7cutlass13device_kernelIN5flash19enable_sm80_to_sm89INS1_16FlashAttnFwdSm80INS1_25CollectiveMainloopFwdSm80ILi4ELi1ELb0EN4cute5tupleIJNS5_1CILi128EEENS7_ILi64EEES8_EEELi128ENS_6half_tEfNS_4arch4Sm80ELb0ELb0ELb0ELb1ELb0ELb1ELb1ELb0EEENS1_21CollectiveEpilogueFwdINS6_IJS8_S8_S9_EEENS6_IJNS7_ILi1EEESH_SH_EEESB_SD_Li128ELb1ELb1ELb0ELb0EEENS1_19SingleTileSchedulerILb1ELb0ELb1ELi128EEEEEEEEEvNT_6ParamsE,"a",@progbits
	.sectionflags	@""
	.align	4
.nv.constant0._ZN7cutlass13device_kernelIN5flash19enable_sm80_to_sm89INS1_16FlashAttnFwdSm80INS1_25CollectiveMainloopFwdSm80ILi4ELi1ELb0EN4cute5tupleIJNS5_1CILi128EEENS7_ILi64EEES8_EEELi128ENS_6half_tEfNS_4arch4Sm80ELb0ELb0ELb0ELb1ELb0ELb1ELb1ELb0EEENS1_21CollectiveEpilogueFwdINS6_IJS8_S8_S9_EEENS6_IJNS7_ILi1EEESH_SH_EEESB_SD_Li128ELb1ELb1ELb0ELb0EEENS1_19SingleTileSchedulerILb1ELb0ELb1ELi128EEEEEEEEEvNT_6ParamsE:
	.zero		1576


//--------------------- .nv.constant0._ZN7cutlass13device_kernelIN5flash19enable_sm80_to_sm89INS1_16FlashAttnFwdSm80INS1_25CollectiveMainloopFwdSm80ILi4ELi1ELb0EN4cute5tupleIJNS5_1CILi128EEENS7_ILi48EEES8_EEELi128ENS_6half_tEfNS_4arch4Sm80ELb0ELb1ELb0ELb0ELb0ELb0ELb1ELb0EEENS1_21CollectiveEpilogueFwdINS6_IJS8_S8_S9_EEENS6_IJNS7_ILi1EEESH_SH_EEESB_SD_Li128ELb0ELb1ELb0ELb0EEENS1_19SingleTileSchedulerILb0ELb0ELb1ELi128EEEEEEEEEvNT_6ParamsE --------------------------
	.section	.nv.constant0._ZN7cutlass13device_kernelIN5flash19enable_sm80_to_sm89INS1_16FlashAttnFwdSm80INS1_25CollectiveMainloopFwdSm80ILi4ELi1ELb0EN4cute5tupleIJNS5_1CILi128EEENS7_ILi48EEES8_EEELi128ENS_6half_tEfNS_4arch4Sm80ELb0ELb1ELb0ELb0ELb0ELb0ELb1ELb0EEENS1_21CollectiveEpilogueFwdINS6_IJS8_S8_S9_EEENS6_IJNS7_ILi1EEESH_SH_EEESB_SD_Li128ELb0ELb1ELb0ELb0EEENS1_19SingleTileSchedulerILb0ELb0ELb1ELi128EEEEEEEEEvNT_6ParamsE,"a",@progbits
	.sectionflags	@""
	.align	4
.nv.constant0._ZN7cutlass13device_kernelIN5flash19enable_sm80_to_sm89INS1_16FlashAttnFwdSm80INS1_25CollectiveMainloopFwdSm80ILi4ELi1ELb0EN4cute5tupleIJNS5_1CILi128EEENS7_ILi48EEES8_EEELi128ENS_6half_tEfNS_4arch4Sm80ELb0ELb1ELb0ELb0ELb0ELb0ELb1ELb0EEENS1_21CollectiveEpilogueFwdINS6_IJS8_S8_S9_EEENS6_IJNS7_ILi1EEESH_SH_EEESB_SD_Li128ELb0ELb1ELb0ELb0EEENS1_19SingleTileSchedulerILb0ELb0ELb1ELi128EEEEEEEEEvNT_6ParamsE:
	.zero		1576


//--------------------- .nv.constant0._ZN7cutlass13device_kernelIN5flash19enable_sm80_to_sm89INS1_16FlashAttnFwdSm80INS1_25CollectiveMainloopFwdSm80ILi4ELi1ELb0EN4cute5tupleIJNS5_1CILi128EEENS7_ILi48EEES8_EEELi128ENS_6half_tEfNS_4arch4Sm80ELb0ELb1ELb0ELb1ELb0ELb0ELb1ELb0EEENS1_21CollectiveEpilogueFwdINS6_IJS8_S8_S9_EEENS6_IJNS7_ILi1EEESH_SH_EEESB_SD_Li128ELb1ELb1ELb0ELb0EEENS1_19SingleTileSchedulerILb1ELb0ELb1ELi128EEEEEEEEEvNT_6ParamsE --------------------------
	.section	.nv.constant0._ZN7cutlass13device_kernelIN5flash19enable_sm80_to_sm89INS1_16FlashAttnFwdSm80INS1_25CollectiveMainloopFwdSm80ILi4ELi1ELb0EN4cute5tupleIJNS5_1CILi128EEENS7_ILi48EEES8_EEELi128ENS_6half_tEfNS_4arch4Sm80ELb0ELb1ELb0ELb1ELb0ELb0ELb1ELb0EEENS1_21CollectiveEpilogueFwdINS6_IJS8_S8_S9_EEENS6_IJNS7_ILi1EEESH_SH_EEESB_SD_Li128ELb1ELb1ELb0ELb0EEENS1_19SingleTileSchedulerILb1ELb0ELb1ELi128EEEEEEEEEvNT_6ParamsE,"a",@progbits
	.sectionflags	@""
	.align	4
.nv.constant0._ZN7cutlass13device_kernelIN5flash19enable_sm80_to_sm89INS1_16FlashAttnFwdSm80INS1_25CollectiveMainloopFwdSm80ILi4ELi1ELb0EN4cute5tupleIJNS5_1CILi128EEENS7_ILi48EEES8_EEELi128ENS_6half_tEfNS_4arch4Sm80ELb0ELb1ELb0ELb1ELb0ELb0ELb1ELb0EEENS1_21CollectiveEpilogueFwdINS6_IJS8_S8_S9_EEENS6_IJNS7_ILi1EEESH_SH_EEESB_SD_Li128ELb1ELb1ELb0ELb0EEENS1_19SingleTileSchedulerILb1ELb0ELb1ELi128EEEEEEEEEvNT_6ParamsE:
	.zero		1576


//--------------------- .nv.constant0._ZN7cutlass13device_kernelIN5flash19enable_sm80_to_sm89INS1_16FlashAttnFwdSm80INS1_25CollectiveMainloopFwdSm80ILi4ELi1ELb0EN4cute5tupleIJNS5_1CILi128EEENS7_ILi48EEES8_EEELi128ENS_6half_tEfNS_4arch4Sm80ELb0ELb1ELb0ELb1ELb0ELb1ELb1ELb0EEENS1_21CollectiveEpilogueFwdINS6_IJS8_S8_S9_EEENS6_IJNS7_ILi1EEESH_SH_EEESB_SD_Li128ELb1ELb1ELb0ELb0EEENS1_19SingleTileSchedulerILb1ELb0ELb1ELi128EEEEEEEEEvNT_6ParamsE --------------------------
	.section	.nv.constant0._ZN7cutlass13device_kernelIN5flash19enable_sm80_to_sm89INS1_16FlashAttnFwdSm80INS1_25CollectiveMainloopFwdSm80ILi4ELi1ELb0EN4cute5tupleIJNS5_1CILi128EEENS7_ILi48EEES8_EEELi128ENS_6half_tEfNS_4arch4Sm80ELb0ELb1ELb0ELb1ELb0ELb1ELb1ELb0EEENS1_21CollectiveEpilogueFwdINS6_IJS8_S8_S9_EEENS6_IJNS7_ILi1EEESH_SH_EEESB_SD_Li128ELb1ELb1ELb0ELb0EEENS1_19SingleTileSchedulerILb1ELb0ELb1ELi128EEEEEEEEEvNT_6ParamsE,"a",@progbits
	.sectionflags	@""
	.align	4
.nv.constant0._ZN7cutlass13device_kernelIN5flash19enable_sm80_to_sm89INS1_16FlashAttnFwdSm80INS1_25CollectiveMainloopFwdSm80ILi4ELi1ELb0EN4cute5tupleIJNS5_1CILi128EEENS7_ILi48EEES8_EEELi128ENS_6half_tEfNS_4arch4Sm80ELb0ELb1ELb0ELb1ELb0ELb1ELb1ELb0EEENS1_21CollectiveEpilogueFwdINS6_IJS8_S8_S9_EEENS6_IJNS7_ILi1EEESH_SH_EEESB_SD_Li128ELb1ELb1ELb0ELb0EEENS1_19SingleTileSchedulerILb1ELb0ELb1ELi128EEEEEEEEEvNT_6ParamsE:
	.zero		1576


//--------------------- .nv.constant0._ZN7cutlass13device_kernelIN5flash19enable_sm80_to_sm89INS1_16FlashAttnFwdSm80INS1_25CollectiveMainloopFwdSm80ILi4ELi1ELb0EN4cute5tupleIJNS5_1CILi128EEENS7_ILi64EEES8_EEELi128ENS_6half_tEfNS_4arch4Sm80ELb1ELb0ELb0ELb0ELb0ELb0ELb1ELb0EEENS1_21CollectiveEpilogueFwdINS6_IJS8_S8_S9_EEENS6_IJNS7_ILi1EEESH_SH_EEESB_SD_Li128ELb0ELb1ELb0ELb0EEENS1_30DynamicPersistentTileSchedulerILi128ELi128ELb0ELb1ELb0EEEEEEEEEvNT_6ParamsE --------------------------
	.section	.nv.constant0._ZN7cutlass13device_kernelIN5flash19enable_sm80_to_sm89INS1_16FlashAttnFwdSm80INS1_25CollectiveMainloopFwdSm80ILi4ELi1ELb0EN4cute5tupleIJNS5_1CILi128EEENS7_ILi64EEES8_EEELi128ENS_6half_tEfNS_4arch4Sm80ELb1ELb0ELb0ELb0ELb0ELb0ELb1ELb0EEENS1_21CollectiveEpilogueFwdINS6_IJS8_S8_S9_EEENS6_IJNS7_ILi1EEESH_SH_EEESB_SD_Li128ELb0ELb1ELb0ELb0EEENS1_30DynamicPersistentTileSchedulerILi128ELi128ELb0ELb1ELb0EEEEEEEEEvNT_6ParamsE,"a",@progbits
	.sectionflags	@""
	.align	4
.nv.constant0._ZN7cutlass13device_kernelIN5flash19enable_sm80_to_sm89INS1_16FlashAttnFwdSm80INS1_25CollectiveMainloopFwdSm80ILi4ELi1ELb0EN4cute5tupleIJNS5_1CILi128EEENS7_ILi64EEES8_EEELi128ENS_6half_tEfNS_4arch4Sm80ELb1ELb0ELb0ELb0ELb0ELb0ELb1ELb0EEENS1_21CollectiveEpilogueFwdINS6_IJS8_S8_S9_EEENS6_IJNS7_ILi1EEESH_SH_EEESB_SD_Li128ELb0ELb1ELb0ELb0EEENS1_30DynamicPersistentTileSchedulerILi128ELi128ELb0ELb1ELb0EEEEEEEEEvNT_6ParamsE:
	.zero		1592


//--------------------- .nv.constant0._ZN7cutlass13device_kernelIN5flash19enable_sm80_to_sm89INS1_16FlashAttnFwdSm80INS1_25CollectiveMainloopFwdSm80ILi4ELi1ELb0EN4cute5tupleIJNS5_1CILi128EEENS7_ILi64EEES8_EEELi128ENS_6half_tEfNS_4arch4Sm80ELb1ELb0ELb0ELb1ELb0ELb0ELb1ELb0EEENS1_21CollectiveEpilogueFwdINS6_IJS8_S8_S9_EEENS6_IJNS7_ILi1EEESH_SH_EEESB_SD_Li128ELb1ELb1ELb0ELb0EEENS1_19SingleTileSchedulerILb1ELb0ELb1ELi128EEEEEEEEEvNT_6ParamsE --------------------------
	.section	.nv.constant0._ZN7cutlass13device_kernelIN5flash19enable_sm80_to_sm89INS1_16FlashAttnFwdSm80INS1_25CollectiveMainloopFwdSm80ILi4ELi1ELb0EN4cute5tupleIJNS5_1CILi128EEENS7_ILi64EEES8_EEELi128ENS_6half_tEfNS_4arch4Sm80ELb1ELb0ELb0ELb1ELb0ELb0ELb1ELb0EEENS1_21CollectiveEpilogueFwdINS6_IJS8_S8_S9_EEENS6_IJNS7_ILi1EEESH_SH_EEESB_SD_Li128ELb1ELb1ELb0ELb0EEENS1_19SingleTileSchedulerILb1ELb0ELb1ELi128EEEEEEEEEvNT_6ParamsE,"a",@progbits
	.sectionflags	@""
	.align	4
.nv.constant0._ZN7cutlass13device_kernelIN5flash19enable_sm80_to_sm89INS1_16FlashAttnFwdSm80INS1_25CollectiveMainloopFwdSm80ILi4ELi1ELb0EN4cute5tupleIJNS5_1CILi128EEENS7_ILi64EEES8_EEELi128ENS_6half_tEfNS_4arch4Sm80ELb1ELb0ELb0ELb1ELb0ELb0ELb1ELb0EEENS1_21CollectiveEpilogueFwdINS6_IJS8_S8_S9_EEENS6_IJNS7_ILi1EEESH_SH_EEESB_SD_Li128ELb1ELb1ELb0ELb0EEENS1_19SingleTileSchedulerILb1ELb0ELb1ELi128EEEEEEEEEvNT_6ParamsE:
	.zero		1576


//--------------------- .nv.constant0._ZN7cutlass13device_kernelIN5flash19enable_sm80_to_sm89INS1_16FlashAttnFwdSm80INS1_25CollectiveMainloopFwdSm80ILi4ELi1ELb0EN4cute5tupleIJNS5_1CILi128EEENS7_ILi64EEES8_EEELi128ENS_6half_tEfNS_4arch4Sm80ELb1ELb0ELb0ELb1ELb0ELb1ELb1ELb0EEENS1_21CollectiveEpilogueFwdINS6_IJS8_S8_S9_EEENS6_IJNS7_ILi1EEESH_SH_EEESB_SD_Li128ELb1ELb1ELb0ELb0EEENS1_19SingleTileSchedulerILb1ELb0ELb1ELi128EEEEEEEEEvNT_6ParamsE --------------------------
	.section	.nv.constant0._ZN7cutlass13device_kernelIN5flash19enable_sm80_to_sm89INS1_16FlashAttnFwdSm80INS1_25CollectiveMainloopFwdSm80ILi4ELi1ELb0EN4cute5tupleIJNS5_1CILi128EEENS7_ILi64EEES8_EEELi128ENS_6half_tEfNS_4arch4Sm80ELb1ELb0ELb0ELb1ELb0ELb1ELb1ELb0EEENS1_21CollectiveEpilogueFwdINS6_IJS8_S8_S9_EEENS6_IJNS7_ILi1EEESH_SH_EEESB_SD_Li128ELb1ELb1ELb0ELb0EEENS1_19SingleTileSchedulerILb1ELb0ELb1ELi128EEEEEEEEEvNT_6ParamsE,"a",@progbits
	.sectionflags	@""
	.align	4
.nv.constant0._ZN7cutlass13device_kernelIN5flash19enable_sm80_to_sm89INS1_16FlashAttnFwdSm80INS1_25CollectiveMainloopFwdSm80ILi4ELi1ELb0EN4cute5tupleIJNS5_1CILi128EEENS7_ILi64EEES8_EEELi128ENS_6half_tEfNS_4arch4Sm80ELb1ELb0ELb0ELb1ELb0ELb1ELb1ELb0EEENS1_21CollectiveEpilogueFwdINS6_IJS8_S8_S9_EEENS6_IJNS7_ILi1EEESH_SH_EEESB_SD_Li128ELb1ELb1ELb0ELb0EEENS1_19SingleTileSchedulerILb1ELb0ELb1ELi128EEEEEEEEEvNT_6ParamsE:
	.zero		1576


//--------------------- SYMBOLS --------------------------

	.type		.nv.reservedSmem.offset0,@object
	.size		.nv.reservedSmem.offset0,0x4
